	.headerflags	@"EF_CUDA_TEXMODE_UNIFIED EF_CUDA_64BIT_ADDRESS EF_CUDA_ACCELERATORS EF_CUDA_SM90 EF_CUDA_VIRTUAL_SM(EF_CUDA_SM90)"
	.elftype	@"ET_EXEC"


//--------------------- .nv.info                  --------------------------
	.section	.nv.info,"",@"SHT_CUDA_INFO"
	.align	4


	//----- nvinfo : EIATTR_REGCOUNT
	.align		4
        /*0000*/ 	.byte	0x04, 0x2f
        /*0002*/ 	.short	(.L_1 - .L_0)
	.align		4
.L_0:
        /*0004*/ 	.word	index@(triton_per_fused__softmax_4)
        /*0008*/ 	.word	0x00000046


	//----- nvinfo : EIATTR_MIN_STACK_SIZE
	.align		4
.L_1:
        /*000c*/ 	.byte	0x04, 0x12
        /*000e*/ 	.short	(.L_3 - .L_2)
	.align		4
.L_2:
        /*0010*/ 	.word	index@(triton_per_fused__softmax_4)
        /*0014*/ 	.word	0x00000000


	//----- nvinfo : EIATTR_FRAME_SIZE
	.align		4
.L_3:
        /*0018*/ 	.byte	0x04, 0x11
        /*001a*/ 	.short	(.L_5 - .L_4)
	.align		4
.L_4:
        /*001c*/ 	.word	index@(triton_per_fused__softmax_4)
        /*0020*/ 	.word	0x00000000


	//----- nvinfo : EIATTR_MIN_STACK_SIZE
	.align		4
.L_5:
        /*0024*/ 	.byte	0x04, 0x12
        /*0026*/ 	.short	(.L_7 - .L_6)
	.align		4
.L_6:
        /*0028*/ 	.word	index@(triton_per_fused__softmax_4)
        /*002c*/ 	.word	0x00000000
.L_7:


//--------------------- .nv.info.triton_per_fused__softmax_4 --------------------------
	.section	.nv.info.triton_per_fused__softmax_4,"",@"SHT_CUDA_INFO"
	.sectionflags	@""
	.align	4


	//----- nvinfo : EIATTR_CUDA_API_VERSION
	.align		4
        /*0000*/ 	.byte	0x04, 0x37
        /*0002*/ 	.short	(.L_9 - .L_8)
.L_8:
        /*0004*/ 	.word	0x0000007c


	//----- nvinfo : EIATTR_KPARAM_INFO
	.align		4
.L_9:
        /*0008*/ 	.byte	0x04, 0x17
        /*000a*/ 	.short	(.L_11 - .L_10)
.L_10:
        /*000c*/ 	.word	0x00000000
        /*0010*/ 	.short	0x0002
        /*0012*/ 	.short	0x000c
        /*0014*/ 	.byte	0x00, 0xf0, 0x11, 0x00


	//----- nvinfo : EIATTR_KPARAM_INFO
	.align		4
.L_11:
        /*0018*/ 	.byte	0x04, 0x17
        /*001a*/ 	.short	(.L_13 - .L_12)
.L_12:
        /*001c*/ 	.word	0x00000000
        /*0020*/ 	.short	0x0001
        /*0022*/ 	.short	0x0008
        /*0024*/ 	.byte	0x00, 0xf0, 0x11, 0x00


	//----- nvinfo : EIATTR_KPARAM_INFO
	.align		4
.L_13:
        /*0028*/ 	.byte	0x04, 0x17
        /*002a*/ 	.short	(.L_15 - .L_14)
.L_14:
        /*002c*/ 	.word	0x00000000
        /*0030*/ 	.short	0x0000
        /*0032*/ 	.short	0x0000
        /*0034*/ 	.byte	0x00, 0xf4, 0x21, 0x00


	//----- nvinfo : EIATTR_SPARSE_MMA_MASK
	.align		4
.L_15:
        /*0038*/ 	.byte	0x03, 0x50
        /*003a*/ 	.short	0x0000


	//----- nvinfo : EIATTR_MAXREG_COUNT
	.align		4
        /*003c*/ 	.byte	0x03, 0x1b
        /*003e*/ 	.short	0x00ff


	//----- nvinfo : EIATTR_COOP_GROUP_MASK_REGIDS
	.align		4
        /*0040*/ 	.byte	0x04, 0x29
        /*0042*/ 	.short	(.L_17 - .L_16)


	//   ....[0]....
.L_16:
        /*0044*/ 	.word	0xffffffff


	//   ....[1]....
        /*0048*/ 	.word	0xffffffff


	//   ....[2]....
        /*004c*/ 	.word	0xffffffff


	//   ....[3]....
        /*0050*/ 	.word	0xffffffff


	//   ....[4]....
        /*0054*/ 	.word	0xffffffff


	//   ....[5]....
        /*0058*/ 	.word	0xffffffff


	//   ....[6]....
        /*005c*/ 	.word	0xffffffff


	//   ....[7]....
        /*0060*/ 	.word	0xffffffff


	//   ....[8]....
        /*0064*/ 	.word	0xffffffff


	//   ....[9]....
        /*0068*/ 	.word	0xffffffff


	//   ....[10]....
        /*006c*/ 	.word	0xffffffff


	//   ....[11]....
        /*0070*/ 	.word	0xffffffff


	//   ....[12]....
        /*0074*/ 	.word	0xffffffff


	//   ....[13]....
        /*0078*/ 	.word	0xffffffff


	//   ....[14]....
        /*007c*/ 	.word	0xffffffff


	//   ....[15]....
        /*0080*/ 	.word	0xffffffff


	//   ....[16]....
        /*0084*/ 	.word	0xffffffff


	//   ....[17]....
        /*0088*/ 	.word	0xffffffff


	//   ....[18]....
        /*008c*/ 	.word	0xffffffff


	//   ....[19]....
        /*0090*/ 	.word	0xffffffff


	//   ....[20]....
        /*0094*/ 	.word	0xffffffff


	//   ....[21]....
        /*0098*/ 	.word	0xffffffff


	//   ....[22]....
        /*009c*/ 	.word	0xffffffff


	//   ....[23]....
        /*00a0*/ 	.word	0xffffffff


	//   ....[24]....
        /*00a4*/ 	.word	0xffffffff


	//   ....[25]....
        /*00a8*/ 	.word	0xffffffff


	//   ....[26]....
        /*00ac*/ 	.word	0xffffffff


	//   ....[27]....
        /*00b0*/ 	.word	0xffffffff


	//   ....[28]....
        /*00b4*/ 	.word	0xffffffff


	//   ....[29]....
        /*00b8*/ 	.word	0xffffffff


	//   ....[30]....
        /*00bc*/ 	.word	0xffffffff


	//   ....[31]....
        /*00c0*/ 	.word	0xffffffff


	//   ....[32]....
        /*00c4*/ 	.word	0xffffffff


	//   ....[33]....
        /*00c8*/ 	.word	0xffffffff


	//   ....[34]....
        /*00cc*/ 	.word	0xffffffff


	//   ....[35]....
        /*00d0*/ 	.word	0xffffffff


	//   ....[36]....
        /*00d4*/ 	.word	0xffffffff


	//   ....[37]....
        /*00d8*/ 	.word	0xffffffff


	//   ....[38]....
        /*00dc*/ 	.word	0xffffffff


	//   ....[39]....
        /*00e0*/ 	.word	0xffffffff


	//   ....[40]....
        /*00e4*/ 	.word	0xffffffff


	//   ....[41]....
        /*00e8*/ 	.word	0xffffffff


	//   ....[42]....
        /*00ec*/ 	.word	0xffffffff


	//   ....[43]....
        /*00f0*/ 	.word	0xffffffff


	//   ....[44]....
        /*00f4*/ 	.word	0xffffffff


	//   ....[45]....
        /*00f8*/ 	.word	0xffffffff


	//   ....[46]....
        /*00fc*/ 	.word	0xffffffff


	//   ....[47]....
        /*0100*/ 	.word	0xffffffff


	//   ....[48]....
        /*0104*/ 	.word	0xffffffff


	//   ....[49]....
        /*0108*/ 	.word	0xffffffff


	//   ....[50]....
        /*010c*/ 	.word	0xffffffff


	//   ....[51]....
        /*0110*/ 	.word	0xffffffff


	//   ....[52]....
        /*0114*/ 	.word	0xffffffff


	//   ....[53]....
        /*0118*/ 	.word	0xffffffff


	//   ....[54]....
        /*011c*/ 	.word	0xffffffff


	//   ....[55]....
        /*0120*/ 	.word	0xffffffff


	//   ....[56]....
        /*0124*/ 	.word	0xffffffff


	//   ....[57]....
        /*0128*/ 	.word	0xffffffff


	//   ....[58]....
        /*012c*/ 	.word	0xffffffff


	//   ....[59]....
        /*0130*/ 	.word	0xffffffff


	//   ....[60]....
        /*0134*/ 	.word	0xffffffff


	//   ....[61]....
        /*0138*/ 	.word	0xffffffff


	//   ....[62]....
        /*013c*/ 	.word	0xffffffff


	//   ....[63]....
        /*0140*/ 	.word	0xffffffff


	//   ....[64]....
        /*0144*/ 	.word	0xffffffff


	//   ....[65]....
        /*0148*/ 	.word	0xffffffff


	//   ....[66]....
        /*014c*/ 	.word	0xffffffff


	//   ....[67]....
        /*0150*/ 	.word	0xffffffff


	//   ....[68]....
        /*0154*/ 	.word	0xffffffff


	//   ....[69]....
        /*0158*/ 	.word	0xffffffff


	//   ....[70]....
        /*015c*/ 	.word	0xffffffff


	//   ....[71]....
        /*0160*/ 	.word	0xffffffff


	//   ....[72]....
        /*0164*/ 	.word	0xffffffff


	//   ....[73]....
        /*0168*/ 	.word	0xffffffff


	//   ....[74]....
        /*016c*/ 	.word	0xffffffff


	//   ....[75]....
        /*0170*/ 	.word	0xffffffff


	//   ....[76]....
        /*0174*/ 	.word	0xffffffff


	//   ....[77]....
        /*0178*/ 	.word	0xffffffff


	//   ....[78]....
        /*017c*/ 	.word	0xffffffff


	//   ....[79]....
        /*0180*/ 	.word	0xffffffff


	//   ....[80]....
        /*0184*/ 	.word	0xffffffff


	//   ....[81]....
        /*0188*/ 	.word	0xffffffff


	//   ....[82]....
        /*018c*/ 	.word	0xffffffff


	//   ....[83]....
        /*0190*/ 	.word	0xffffffff


	//   ....[84]....
        /*0194*/ 	.word	0xffffffff


	//   ....[85]....
        /*0198*/ 	.word	0xffffffff


	//   ....[86]....
        /*019c*/ 	.word	0xffffffff


	//   ....[87]....
        /*01a0*/ 	.word	0xffffffff


	//   ....[88]....
        /*01a4*/ 	.word	0xffffffff


	//   ....[89]....
        /*01a8*/ 	.word	0xffffffff


	//   ....[90]....
        /*01ac*/ 	.word	0xffffffff


	//   ....[91]....
        /*01b0*/ 	.word	0xffffffff


	//   ....[92]....
        /*01b4*/ 	.word	0xffffffff


	//   ....[93]....
        /*01b8*/ 	.word	0xffffffff


	//   ....[94]....
        /*01bc*/ 	.word	0xffffffff


	//   ....[95]....
        /*01c0*/ 	.word	0xffffffff


	//   ....[96]....
        /*01c4*/ 	.word	0xffffffff


	//   ....[97]....
        /*01c8*/ 	.word	0xffffffff


	//   ....[98]....
        /*01cc*/ 	.word	0xffffffff


	//   ....[99]....
        /*01d0*/ 	.word	0xffffffff


	//   ....[100]....
        /*01d4*/ 	.word	0xffffffff


	//   ....[101]....
        /*01d8*/ 	.word	0xffffffff


	//   ....[102]....
        /*01dc*/ 	.word	0xffffffff


	//   ....[103]....
        /*01e0*/ 	.word	0xffffffff


	//   ....[104]....
        /*01e4*/ 	.word	0xffffffff


	//   ....[105]....
        /*01e8*/ 	.word	0xffffffff


	//   ....[106]....
        /*01ec*/ 	.word	0xffffffff


	//   ....[107]....
        /*01f0*/ 	.word	0xffffffff


	//   ....[108]....
        /*01f4*/ 	.word	0xffffffff


	//   ....[109]....
        /*01f8*/ 	.word	0xffffffff


	//   ....[110]....
        /*01fc*/ 	.word	0xffffffff


	//   ....[111]....
        /*0200*/ 	.word	0xffffffff


	//   ....[112]....
        /*0204*/ 	.word	0xffffffff


	//   ....[113]....
        /*0208*/ 	.word	0xffffffff


	//   ....[114]....
        /*020c*/ 	.word	0xffffffff


	//   ....[115]....
        /*0210*/ 	.word	0xffffffff


	//   ....[116]....
        /*0214*/ 	.word	0xffffffff


	//   ....[117]....
        /*0218*/ 	.word	0xffffffff


	//   ....[118]....
        /*021c*/ 	.word	0xffffffff


	//   ....[119]....
        /*0220*/ 	.word	0xffffffff


	//   ....[120]....
        /*0224*/ 	.word	0xffffffff


	//   ....[121]....
        /*0228*/ 	.word	0xffffffff


	//   ....[122]....
        /*022c*/ 	.word	0xffffffff


	//   ....[123]....
        /*0230*/ 	.word	0xffffffff


	//   ....[124]....
        /*0234*/ 	.word	0xffffffff


	//   ....[125]....
        /*0238*/ 	.word	0xffffffff


	//   ....[126]....
        /*023c*/ 	.word	0xffffffff


	//   ....[127]....
        /*0240*/ 	.word	0xffffffff


	//   ....[128]....
        /*0244*/ 	.word	0xffffffff


	//   ....[129]....
        /*0248*/ 	.word	0xffffffff


	//   ....[130]....
        /*024c*/ 	.word	0xffffffff


	//   ....[131]....
        /*0250*/ 	.word	0xffffffff


	//   ....[132]....
        /*0254*/ 	.word	0xffffffff


	//   ....[133]....
        /*0258*/ 	.word	0xffffffff


	//   ....[134]....
        /*025c*/ 	.word	0xffffffff


	//   ....[135]....
        /*0260*/ 	.word	0xffffffff


	//   ....[136]....
        /*0264*/ 	.word	0xffffffff


	//   ....[137]....
        /*0268*/ 	.word	0xffffffff


	//   ....[138]....
        /*026c*/ 	.word	0xffffffff


	//   ....[139]....
        /*0270*/ 	.word	0xffffffff


	//   ....[140]....
        /*0274*/ 	.word	0xffffffff


	//   ....[141]....
        /*0278*/ 	.word	0xffffffff


	//   ....[142]....
        /*027c*/ 	.word	0xffffffff


	//   ....[143]....
        /*0280*/ 	.word	0xffffffff


	//   ....[144]....
        /*0284*/ 	.word	0xffffffff


	//   ....[145]....
        /*0288*/ 	.word	0xffffffff


	//   ....[146]....
        /*028c*/ 	.word	0xffffffff


	//   ....[147]....
        /*0290*/ 	.word	0xffffffff


	//   ....[148]....
        /*0294*/ 	.word	0xffffffff


	//   ....[149]....
        /*0298*/ 	.word	0xffffffff


	//   ....[150]....
        /*029c*/ 	.word	0xffffffff


	//   ....[151]....
        /*02a0*/ 	.word	0xffffffff


	//   ....[152]....
        /*02a4*/ 	.word	0xffffffff


	//   ....[153]....
        /*02a8*/ 	.word	0xffffffff


	//   ....[154]....
        /*02ac*/ 	.word	0xffffffff


	//   ....[155]....
        /*02b0*/ 	.word	0xffffffff


	//   ....[156]....
        /*02b4*/ 	.word	0xffffffff


	//   ....[157]....
        /*02b8*/ 	.word	0xffffffff


	//   ....[158]....
        /*02bc*/ 	.word	0xffffffff


	//   ....[159]....
        /*02c0*/ 	.word	0xffffffff


	//----- nvinfo : EIATTR_COOP_GROUP_INSTR_OFFSETS
	.align		4
.L_17:
        /*02c4*/ 	.byte	0x04, 0x28
        /*02c6*/ 	.short	(.L_19 - .L_18)


	//   ....[0]....
.L_18:
        /*02c8*/ 	.word	0x00000220


	//   ....[1]....
        /*02cc*/ 	.word	0x00000250


	//   ....[2]....
        /*02d0*/ 	.word	0x00000290


	//   ....[3]....
        /*02d4*/ 	.word	0x000002d0


	//   ....[4]....
        /*02d8*/ 	.word	0x00000340


	//   ....[5]....
        /*02dc*/ 	.word	0x00000370


	//   ....[6]....
        /*02e0*/ 	.word	0x00000410


	//   ....[7]....
        /*02e4*/ 	.word	0x00000480


	//   ....[8]....
        /*02e8*/ 	.word	0x000004a0


	//   ....[9]....
        /*02ec*/ 	.word	0x000004c0


	//   ....[10]....
        /*02f0*/ 	.word	0x00000500


	//   ....[11]....
        /*02f4*/ 	.word	0x00000520


	//   ....[12]....
        /*02f8*/ 	.word	0x00000560


	//   ....[13]....
        /*02fc*/ 	.word	0x00000580


	//   ....[14]....
        /*0300*/ 	.word	0x000005c0


	//   ....[15]....
        /*0304*/ 	.word	0x000005d0


	//   ....[16]....
        /*0308*/ 	.word	0x00000980


	//   ....[17]....
        /*030c*/ 	.word	0x00000b10


	//   ....[18]....
        /*0310*/ 	.word	0x00000b20


	//   ....[19]....
        /*0314*/ 	.word	0x00000b90


	//   ....[20]....
        /*0318*/ 	.word	0x00000bd0


	//   ....[21]....
        /*031c*/ 	.word	0x00000c10


	//   ....[22]....
        /*0320*/ 	.word	0x00000c50


	//   ....[23]....
        /*0324*/ 	.word	0x00000c90


	//   ....[24]....
        /*0328*/ 	.word	0x00000cd0


	//   ....[25]....
        /*032c*/ 	.word	0x00000d30


	//   ....[26]....
        /*0330*/ 	.word	0x00000d70


	//   ....[27]....
        /*0334*/ 	.word	0x00000db0


	//   ....[28]....
        /*0338*/ 	.word	0x00000df0


	//   ....[29]....
        /*033c*/ 	.word	0x00000e30


	//   ....[30]....
        /*0340*/ 	.word	0x00000f00


	//   ....[31]....
        /*0344*/ 	.word	0x00000f20


	//   ....[32]....
        /*0348*/ 	.word	0x00000f40


	//   ....[33]....
        /*034c*/ 	.word	0x00000f60


	//   ....[34]....
        /*0350*/ 	.word	0x00000f80


	//   ....[35]....
        /*0354*/ 	.word	0x00000fd0


	//   ....[36]....
        /*0358*/ 	.word	0x00001010


	//   ....[37]....
        /*035c*/ 	.word	0x00001050


	//   ....[38]....
        /*0360*/ 	.word	0x00001090


	//   ....[39]....
        /*0364*/ 	.word	0x000010d0


	//   ....[40]....
        /*0368*/ 	.word	0x000011d0


	//   ....[41]....
        /*036c*/ 	.word	0x00001210


	//   ....[42]....
        /*0370*/ 	.word	0x00001260


	//   ....[43]....
        /*0374*/ 	.word	0x00001290


	//   ....[44]....
        /*0378*/ 	.word	0x000012e0


	//   ....[45]....
        /*037c*/ 	.word	0x00001310


	//   ....[46]....
        /*0380*/ 	.word	0x00001360


	//   ....[47]....
        /*0384*/ 	.word	0x00001390


	//   ....[48]....
        /*0388*/ 	.word	0x000013e0


	//   ....[49]....
        /*038c*/ 	.word	0x00001410


	//   ....[50]....
        /*0390*/ 	.word	0x000014a0


	//   ....[51]....
        /*0394*/ 	.word	0x000014e0


	//   ....[52]....
        /*0398*/ 	.word	0x00001520


	//   ....[53]....
        /*039c*/ 	.word	0x00001560


	//   ....[54]....
        /*03a0*/ 	.word	0x000015a0


	//   ....[55]....
        /*03a4*/ 	.word	0x00001650


	//   ....[56]....
        /*03a8*/ 	.word	0x00001670


	//   ....[57]....
        /*03ac*/ 	.word	0x00001690


	//   ....[58]....
        /*03b0*/ 	.word	0x000016b0


	//   ....[59]....
        /*03b4*/ 	.word	0x000016d0


	//   ....[60]....
        /*03b8*/ 	.word	0x00001710


	//   ....[61]....
        /*03bc*/ 	.word	0x00001750


	//   ....[62]....
        /*03c0*/ 	.word	0x00001790


	//   ....[63]....
        /*03c4*/ 	.word	0x000017d0


	//   ....[64]....
        /*03c8*/ 	.word	0x00001810


	//   ....[65]....
        /*03cc*/ 	.word	0x000018f0


	//   ....[66]....
        /*03d0*/ 	.word	0x00001950


	//   ....[67]....
        /*03d4*/ 	.word	0x000019a0


	//   ....[68]....
        /*03d8*/ 	.word	0x000019b0


	//   ....[69]....
        /*03dc*/ 	.word	0x00001a20


	//   ....[70]....
        /*03e0*/ 	.word	0x00001a60


	//   ....[71]....
        /*03e4*/ 	.word	0x00001aa0


	//   ....[72]....
        /*03e8*/ 	.word	0x00001ae0


	//   ....[73]....
        /*03ec*/ 	.word	0x00001b20


	//   ....[74]....
        /*03f0*/ 	.word	0x00001b60


	//   ....[75]....
        /*03f4*/ 	.word	0x00001bc0


	//   ....[76]....
        /*03f8*/ 	.word	0x00001c00


	//   ....[77]....
        /*03fc*/ 	.word	0x00001c40


	//   ....[78]....
        /*0400*/ 	.word	0x00001c80


	//   ....[79]....
        /*0404*/ 	.word	0x00001cc0


	//   ....[80]....
        /*0408*/ 	.word	0x00001cf0


	//   ....[81]....
        /*040c*/ 	.word	0x00001d60


	//   ....[82]....
        /*0410*/ 	.word	0x00001da0


	//   ....[83]....
        /*0414*/ 	.word	0x00001de0


	//   ....[84]....
        /*0418*/ 	.word	0x00001e20


	//   ....[85]....
        /*041c*/ 	.word	0x00001e60


	//   ....[86]....
        /*0420*/ 	.word	0x00001ed0


	//   ....[87]....
        /*0424*/ 	.word	0x00001f10


	//   ....[88]....
        /*0428*/ 	.word	0x00001f50


	//   ....[89]....
        /*042c*/ 	.word	0x00001f90


	//   ....[90]....
        /*0430*/ 	.word	0x00002330


	//   ....[91]....
        /*0434*/ 	.word	0x00002380


	//   ....[92]....
        /*0438*/ 	.word	0x000023d0


	//   ....[93]....
        /*043c*/ 	.word	0x00002420


	//   ....[94]....
        /*0440*/ 	.word	0x00002470


	//   ....[95]....
        /*0444*/ 	.word	0x00002560


	//   ....[96]....
        /*0448*/ 	.word	0x00002580


	//   ....[97]....
        /*044c*/ 	.word	0x000025a0


	//   ....[98]....
        /*0450*/ 	.word	0x000025e0


	//   ....[99]....
        /*0454*/ 	.word	0x00002610


	//   ....[100]....
        /*0458*/ 	.word	0x00002620


	//   ....[101]....
        /*045c*/ 	.word	0x00002640


	//   ....[102]....
        /*0460*/ 	.word	0x00002680


	//   ....[103]....
        /*0464*/ 	.word	0x000026b0


	//   ....[104]....
        /*0468*/ 	.word	0x000026d0


	//   ....[105]....
        /*046c*/ 	.word	0x00002710


	//   ....[106]....
        /*0470*/ 	.word	0x00002740


	//   ....[107]....
        /*0474*/ 	.word	0x00002760


	//   ....[108]....
        /*0478*/ 	.word	0x00002790


	//   ....[109]....
        /*047c*/ 	.word	0x000027a0


	//   ....[110]....
        /*0480*/ 	.word	0x000027c0


	//   ....[111]....
        /*0484*/ 	.word	0x000027d0


	//   ....[112]....
        /*0488*/ 	.word	0x000027f0


	//   ....[113]....
        /*048c*/ 	.word	0x00002820


	//   ....[114]....
        /*0490*/ 	.word	0x00002840


	//   ....[115]....
        /*0494*/ 	.word	0x00002860


	//   ....[116]....
        /*0498*/ 	.word	0x00002880


	//   ....[117]....
        /*049c*/ 	.word	0x000028b0


	//   ....[118]....
        /*04a0*/ 	.word	0x000028d0


	//   ....[119]....
        /*04a4*/ 	.word	0x000028f0


	//   ....[120]....
        /*04a8*/ 	.word	0x00002930


	//   ....[121]....
        /*04ac*/ 	.word	0x00002950


	//   ....[122]....
        /*04b0*/ 	.word	0x00002960


	//   ....[123]....
        /*04b4*/ 	.word	0x00002970


	//   ....[124]....
        /*04b8*/ 	.word	0x00002990


	//   ....[125]....
        /*04bc*/ 	.word	0x000029a0


	//   ....[126]....
        /*04c0*/ 	.word	0x000029e0


	//   ....[127]....
        /*04c4*/ 	.word	0x00002a10


	//   ....[128]....
        /*04c8*/ 	.word	0x00002a30


	//   ....[129]....
        /*04cc*/ 	.word	0x00002a70


	//   ....[130]....
        /*04d0*/ 	.word	0x00002a90


	//   ....[131]....
        /*04d4*/ 	.word	0x00002ab0


	//   ....[132]....
        /*04d8*/ 	.word	0x00002ac0


	//   ....[133]....
        /*04dc*/ 	.word	0x00002b00


	//   ....[134]....
        /*04e0*/ 	.word	0x00002b10


	//   ....[135]....
        /*04e4*/ 	.word	0x00002b40


	//   ....[136]....
        /*04e8*/ 	.word	0x00002b50


	//   ....[137]....
        /*04ec*/ 	.word	0x00002b70


	//   ....[138]....
        /*04f0*/ 	.word	0x00002ba0


	//   ....[139]....
        /*04f4*/ 	.word	0x00002bc0


	//   ....[140]....
        /*04f8*/ 	.word	0x00002be0


	//   ....[141]....
        /*04fc*/ 	.word	0x00002c00


	//   ....[142]....
        /*0500*/ 	.word	0x00002c30


	//   ....[143]....
        /*0504*/ 	.word	0x00002c60


	//   ....[144]....
        /*0508*/ 	.word	0x00002c70


	//   ....[145]....
        /*050c*/ 	.word	0x00002c90


	//   ....[146]....
        /*0510*/ 	.word	0x00002cb0


	//   ....[147]....
        /*0514*/ 	.word	0x00002cd0


	//   ....[148]....
        /*0518*/ 	.word	0x00002d00


	//   ....[149]....
        /*051c*/ 	.word	0x00002d40


	//   ....[150]....
        /*0520*/ 	.word	0x00002d80


	//   ....[151]....
        /*0524*/ 	.word	0x00002dc0


	//   ....[152]....
        /*0528*/ 	.word	0x00002e00


	//   ....[153]....
        /*052c*/ 	.word	0x00002e40


	//   ....[154]....
        /*0530*/ 	.word	0x00002ea0


	//   ....[155]....
        /*0534*/ 	.word	0x00003110


	//   ....[156]....
        /*0538*/ 	.word	0x00003150


	//   ....[157]....
        /*053c*/ 	.word	0x000031c0


	//   ....[158]....
        /*0540*/ 	.word	0x00003240


	//   ....[159]....
        /*0544*/ 	.word	0x000032f0


	//----- nvinfo : EIATTR_EXIT_INSTR_OFFSETS
	.align		4
.L_19:
        /*0548*/ 	.byte	0x04, 0x1c
        /*054a*/ 	.short	(.L_21 - .L_20)


	//   ....[0]....
.L_20:
        /*054c*/ 	.word	0x00003850


	//   ....[1]....
        /*0550*/ 	.word	0x00003870


	//----- nvinfo : EIATTR_REQNTID
	.align		4
.L_21:
        /*0554*/ 	.byte	0x04, 0x10
        /*0556*/ 	.short	(.L_23 - .L_22)
.L_22:
        /*0558*/ 	.word	0x00000100
        /*055c*/ 	.word	0x00000001
        /*0560*/ 	.word	0x00000001


	//----- nvinfo : EIATTR_CBANK_PARAM_SIZE
	.align		4
.L_23:
        /*0564*/ 	.byte	0x03, 0x19
        /*0566*/ 	.short	0x0010


	//----- nvinfo : EIATTR_PARAM_CBANK
	.align		4
        /*0568*/ 	.byte	0x04, 0x0a
        /*056a*/ 	.short	(.L_25 - .L_24)
	.align		4
.L_24:
        /*056c*/ 	.word	index@(.nv.constant0.triton_per_fused__softmax_4)
        /*0570*/ 	.short	0x0210
        /*0572*/ 	.short	0x0010


	//----- nvinfo : EIATTR_SW_WAR
	.align		4
.L_25:
        /*0574*/ 	.byte	0x04, 0x36
        /*0576*/ 	.short	(.L_27 - .L_26)
.L_26:
        /*0578*/ 	.word	0x00000008
.L_27:


//--------------------- .nv.callgraph             --------------------------
	.section	.nv.callgraph,"",@"SHT_CUDA_CALLGRAPH"
	.align	4
	.sectionentsize	8
	.align		4
        /*0000*/ 	.word	0x00000000
	.align		4
        /*0004*/ 	.word	0xffffffff
	.align		4
        /*0008*/ 	.word	0x00000000
	.align		4
        /*000c*/ 	.word	0xfffffffe
	.align		4
        /*0010*/ 	.word	0x00000000
	.align		4
        /*0014*/ 	.word	0xfffffffd
	.align		4
        /*0018*/ 	.word	0x00000000
	.align		4
        /*001c*/ 	.word	0xfffffffc


//--------------------- .text.triton_per_fused__softmax_4 --------------------------
	.section	.text.triton_per_fused__softmax_4,"ax",@progbits
	.align	128
        .global         triton_per_fused__softmax_4
        .type           triton_per_fused__softmax_4,@function
        .size           triton_per_fused__softmax_4,(.L_x_1 - triton_per_fused__softmax_4)
        .other          triton_per_fused__softmax_4,@"STO_CUDA_ENTRY STV_DEFAULT"
triton_per_fused__softmax_4:
.text.triton_per_fused__softmax_4:
[----:B------:R-:W0:Y:S01]  /*0000*/  LDC R1, c[0x0][0x28] ;  /* 0x00000a00ff017b82 */ /* 0x000e220000000800 */
[----:B------:R-:W1:Y:S07]  /*0010*/  S2R R3, SR_TID.X ;  /* 0x0000000000037919 */ /* 0x000e6e0000002100 */
[----:B------:R-:W2:Y:S01]  /*0020*/  S2UR UR4, SR_CTAID.X ;  /* 0x00000000000479c3 */ /* 0x000ea20000002500 */
[----:B------:R-:W-:-:S07]  /*0030*/  ULDC.64 UR6, c[0x0][0x208] ;  /* 0x0000820000067ab9 */ /* 0x000fce0000000a00 */
[----:B------:R-:W3:Y:S01]  /*0040*/  LDC.64 R26, c[0x0][0x210] ;  /* 0x00008400ff1a7b82 */ /* 0x000ee20000000a00 */
[----:B--2---:R-:W-:Y:S01]  /*0050*/  USHF.L.U32 UR4, UR4, 0x7, URZ ;  /* 0x0000000704047899 */ /* 0x004fe2000800063f */
[----:B-1----:R-:W-:Y:S02]  /*0060*/  SHF.R.U32.HI R0, RZ, 0x5, R3 ;  /* 0x00000005ff007819 */ /* 0x002fe40000011603 */
[----:B------:R-:W-:Y:S02]  /*0070*/  LOP3.LUT R3, R3, 0x1f, RZ, 0xc0, !PT ;  /* 0x0000001f03037812 */ /* 0x000fe400078ec0ff */
[----:B------:R-:W-:Y:S02]  /*0080*/  SGXT.U32 R0, R0, 0x3 ;  /* 0x000000030000781a */ /* 0x000fe40000000000 */
[----:B------:R-:W-:Y:S02]  /*0090*/  ISETP.GE.U32.AND P0, PT, R3, 0x11, PT ;  /* 0x000000110300780c */ /* 0x000fe40003f06070 */
[----:B------:R-:W-:-:S04]  /*00a0*/  LOP3.LUT R0, R0, UR4, RZ, 0xfc, !PT ;  /* 0x0000000400007c12 */ /* 0x000fc8000f8efcff */
[C---:B------:R-:W-:Y:S01]  /*00b0*/  ISETP.LT.AND P5, PT, R0.reuse, 0x44, !P0 ;  /* 0x000000440000780c */ /* 0x040fe200047a1270 */
[----:B------:R-:W-:Y:S02]  /*00c0*/  IMAD R5, R0, 0x11, R3 ;  /* 0x0000001100057824 */ /* 0x000fe400078e0203 */
[----:B------:R-:W-:Y:S02]  /*00d0*/  IMAD.MOV.U32 R3, RZ, RZ, RZ ;  /* 0x000000ffff037224 */ /* 0x000fe400078e00ff */
[----:B---3--:R-:W-:-:S08]  /*00e0*/  IMAD.WIDE R32, R5, 0x4, R26 ;  /* 0x0000000405207825 */ /* 0x008fd000078e021a */
[----:B------:R-:W2:Y:S01]  /*00f0*/  @P5 LDG.E R3, desc[UR6][R32.64] ;  /* 0x0000000620035981 */ /* 0x000ea2000c1e1900 */
[----:B------:R-:W-:Y:S01]  /*0100*/  LOP3.LUT R2, R0, 0x8, RZ, 0xfc, !PT ;  /* 0x0000000800027812 */ /* 0x000fe200078efcff */
[----:B------:R-:W-:Y:S02]  /*0110*/  VIADD R31, R5, 0x88 ;  /* 0x00000088051f7836 */ /* 0x000fe40000000000 */
[----:B------:R-:W-:Y:S01]  /*0120*/  IMAD.MOV.U32 R36, RZ, RZ, RZ ;  /* 0x000000ffff247224 */ /* 0x000fe200078e00ff */
[----:B------:R-:W-:Y:S01]  /*0130*/  ISETP.LT.AND P4, PT, R2, 0x44, !P0 ;  /* 0x000000440200780c */ /* 0x000fe20004781270 */
[----:B------:R-:W-:-:S12]  /*0140*/  IMAD.WIDE R30, R31, 0x4, R26 ;  /* 0x000000041f1e7825 */ /* 0x000fd800078e021a */
[----:B------:R-:W3:Y:S01]  /*0150*/  @P4 LDG.E R36, desc[UR6][R30.64] ;  /* 0x000000061e244981 */ /* 0x000ee2000c1e1900 */
[----:B------:R-:W-:Y:S01]  /*0160*/  LOP3.LUT R2, R0, 0x10, RZ, 0xfc, !PT ;  /* 0x0000001000027812 */ /* 0x000fe200078efcff */
[----:B------:R-:W-:Y:S02]  /*0170*/  VIADD R29, R5, 0x110 ;  /* 0x00000110051d7836 */ /* 0x000fe40000000000 */
[----:B------:R-:W-:Y:S01]  /*0180*/  IMAD.MOV.U32 R35, RZ, RZ, RZ ;  /* 0x000000ffff237224 */ /* 0x000fe200078e00ff */
[----:B------:R-:W-:Y:S01]  /*0190*/  ISETP.LT.AND P3, PT, R2, 0x44, !P0 ;  /* 0x000000440200780c */ /* 0x000fe20004761270 */
[----:B------:R-:W-:-:S12]  /*01a0*/  IMAD.WIDE R28, R29, 0x4, R26 ;  /* 0x000000041d1c7825 */ /* 0x000fd800078e021a */
[----:B------:R-:W4:Y:S01]  /*01b0*/  @P3 LDG.E R35, desc[UR6][R28.64] ;  /* 0x000000061c233981 */ /* 0x000f22000c1e1900 */
[----:B------:R-:W-:-:S04]  /*01c0*/  LOP3.LUT R2, R0, 0x18, RZ, 0xfc, !PT ;  /* 0x0000001800027812 */ /* 0x000fc800078efcff */
[----:B------:R-:W-:Y:S01]  /*01d0*/  ISETP.LT.AND P6, PT, R2, 0x44, !P0 ;  /* 0x000000440200780c */ /* 0x000fe200047c1270 */
[----:B------:R-:W-:Y:S01]  /*01e0*/  IMAD.MOV.U32 R38, RZ, RZ, RZ ;  /* 0x000000ffff267224 */ /* 0x000fe200078e00ff */
[----:B--2---:R-:W-:-:S04]  /*01f0*/  SEL R9, R3, RZ, P5 ;  /* 0x000000ff03097207 */ /* 0x004fc80002800000 */
[----:B------:R-:W-:-:S04]  /*0200*/  FSEL R4, R9, -INF , P5 ;  /* 0xff80000009047808 */ /* 0x000fc80002800000 */
[C---:B------:R-:W-:Y:S01]  /*0210*/  FSETP.NAN.AND P2, PT, R4.reuse, R4, PT ;  /* 0x000000040400720b */ /* 0x040fe20003f48000 */
[----:B------:R-:W1:Y:S02]  /*0220*/  SHFL.BFLY PT, R3, R4, 0x10, 0x1f ;  /* 0x0e001f0004037f89 */ /* 0x000e6400000e0000 */
[----:B-1----:R-:W-:-:S10]  /*0230*/  FSETP.GT.AND P1, PT, R4, R3, PT ;  /* 0x000000030400720b */ /* 0x002fd40003f24000 */
[----:B------:R-:W-:-:S05]  /*0240*/  @!P2 FSEL R4, R4, R3, P1 ;  /* 0x000000030404a208 */ /* 0x000fca0000800000 */
[----:B------:R-:W1:Y:S01]  /*0250*/  SHFL.BFLY PT, R3, R4, 0x8, 0x1f ;  /* 0x0d001f0004037f89 */ /* 0x000e6200000e0000 */
[C---:B------:R-:W-:Y:S02]  /*0260*/  FSETP.NAN.AND P2, PT, R4.reuse, R4, PT ;  /* 0x000000040400720b */ /* 0x040fe40003f48000 */
[----:B-1----:R-:W-:-:S13]  /*0270*/  FSETP.GT.AND P1, PT, R4, R3, PT ;  /* 0x000000030400720b */ /* 0x002fda0003f24000 */
        /* <DEDUP_REMOVED lines=8> */
[----:B------:R-:W-:Y:S01]  /*0300*/  @!P1 FSEL R4, R4, R3, P2 ;  /* 0x0000000304049208 */ /* 0x000fe20001000000 */
[----:B------:R-:W-:-:S04]  /*0310*/  VIADD R3, R5, 0x198 ;  /* 0x0000019805037836 */ /* 0x000fc80000000000 */
[----:B------:R-:W-:-:S05]  /*0320*/  IMAD.WIDE R2, R3, 0x4, R26 ;  /* 0x0000000403027825 */ /* 0x000fca00078e021a */
[----:B------:R-:W2:Y:S04]  /*0330*/  @P6 LDG.E R38, desc[UR6][R2.64] ;  /* 0x0000000602266981 */ /* 0x000ea8000c1e1900 */
[----:B------:R-:W1:Y:S01]  /*0340*/  SHFL.BFLY PT, R7, R4, 0x1, 0x1f ;  /* 0x0c201f0004077f89 */ /* 0x000e6200000e0000 */
[----:B---3--:R-:W-:-:S04]  /*0350*/  SEL R36, R36, RZ, P4 ;  /* 0x000000ff24247207 */ /* 0x008fc80002000000 */
[----:B------:R-:W-:-:S05]  /*0360*/  FSEL R37, R36, -INF , P4 ;  /* 0xff80000024257808 */ /* 0x000fca0002000000 */
[----:B------:R-:W3:Y:S01]  /*0370*/  SHFL.BFLY PT, R6, R37, 0x10, 0x1f ;  /* 0x0e001f0025067f89 */ /* 0x000ee200000e0000 */
[C---:B------:R-:W-:Y:S02]  /*0380*/  FSETP.NAN.AND P2, PT, R4.reuse, R4, PT ;  /* 0x000000040400720b */ /* 0x040fe40003f48000 */
[----:B-1----:R-:W-:-:S13]  /*0390*/  FSETP.GT.AND P1, PT, R4, R7, PT ;  /* 0x000000070400720b */ /* 0x002fda0003f24000 */
[----:B------:R-:W-:Y:S02]  /*03a0*/  @!P1 FSEL R4, R4, R7, P2 ;  /* 0x0000000704049208 */ /* 0x000fe40001000000 */
[----:B------:R-:W-:-:S03]  /*03b0*/  FSETP.NAN.AND P2, PT, R37, R37, PT ;  /* 0x000000252500720b */ /* 0x000fc60003f48000 */
[----:B------:R-:W-:Y:S01]  /*03c0*/  FADD R4, R9, -R4 ;  /* 0x8000000409047221 */ /* 0x000fe20000000000 */
[----:B---3--:R-:W-:-:S03]  /*03d0*/  FSETP.GT.AND P1, PT, R37, R6, PT ;  /* 0x000000062500720b */ /* 0x008fc60003f24000 */
[----:B------:R-:W-:-:S06]  /*03e0*/  FMUL R7, R4, 1.4426950216293334961 ;  /* 0x3fb8aa3b04077820 */ /* 0x000fcc0000400000 */
[----:B------:R-:W-:Y:S02]  /*03f0*/  @!P2 FSEL R37, R37, R6, P1 ;  /* 0x000000062525a208 */ /* 0x000fe40000800000 */
[----:B------:R-:W-:-:S03]  /*0400*/  FSETP.GEU.AND P1, PT, R7, -126, PT ;  /* 0xc2fc00000700780b */ /* 0x000fc60003f2e000 */
[----:B------:R-:W1:Y:S10]  /*0410*/  SHFL.BFLY PT, R4, R37, 0x8, 0x1f ;  /* 0x0d001f0025047f89 */ /* 0x000e7400000e0000 */
[----:B------:R-:W-:-:S04]  /*0420*/  @!P1 FMUL R7, R7, 0.5 ;  /* 0x3f00000007079820 */ /* 0x000fc80000400000 */
[----:B------:R-:W3:Y:S01]  /*0430*/  MUFU.EX2 R39, R7 ;  /* 0x0000000700277308 */ /* 0x000ee20000000800 */
[----:B------:R-:W-:Y:S01]  /*0440*/  FSETP.NAN.AND P2, PT, R37, R37, PT ;  /* 0x000000252500720b */ /* 0x000fe20003f48000 */
[----:B---3--:R-:W-:Y:S01]  /*0450*/  @!P1 FMUL R39, R39, R39 ;  /* 0x0000002727279220 */ /* 0x008fe20000400000 */
[----:B-1----:R-:W-:-:S04]  /*0460*/  FSETP.GT.AND P1, PT, R37, R4, PT ;  /* 0x000000042500720b */ /* 0x002fc80003f24000 */
[----:B------:R-:W-:-:S05]  /*0470*/  FSEL R6, R39, RZ, P5 ;  /* 0x000000ff27067208 */ /* 0x000fca0002800000 */
[----:B------:R-:W1:Y:S04]  /*0480*/  SHFL.BFLY PT, R9, R6, 0x10, 0x1f ;  /* 0x0e001f0006097f89 */ /* 0x000e6800000e0000 */
[----:B------:R-:W-:-:S05]  /*0490*/  @!P1 FSEL R37, R37, R4, P2 ;  /* 0x0000000425259208 */ /* 0x000fca0001000000 */
[----:B------:R-:W3:Y:S01]  /*04a0*/  SHFL.BFLY PT, R4, R37, 0x4, 0x1f ;  /* 0x0c801f0025047f89 */ /* 0x000ee200000e0000 */
[----:B-1----:R-:W-:-:S05]  /*04b0*/  FADD R9, R6, R9 ;  /* 0x0000000906097221 */ /* 0x002fca0000000000 */
[----:B------:R-:W1:Y:S01]  /*04c0*/  SHFL.BFLY PT, R8, R9, 0x8, 0x1f ;  /* 0x0d001f0009087f89 */ /* 0x000e6200000e0000 */
[C---:B---3--:R-:W-:Y:S02]  /*04d0*/  FSETP.GT.AND P1, PT, R37.reuse, R4, PT ;  /* 0x000000042500720b */ /* 0x048fe40003f24000 */
[----:B------:R-:W-:-:S11]  /*04e0*/  FSETP.NAN.AND P2, PT, R37, R37, PT ;  /* 0x000000252500720b */ /* 0x000fd60003f48000 */
[----:B------:R-:W-:-:S05]  /*04f0*/  @!P1 FSEL R37, R37, R4, P2 ;  /* 0x0000000425259208 */ /* 0x000fca0001000000 */
[----:B------:R-:W3:Y:S01]  /*0500*/  SHFL.BFLY PT, R4, R37, 0x2, 0x1f ;  /* 0x0c401f0025047f89 */ /* 0x000ee200000e0000 */
[----:B-1----:R-:W-:-:S05]  /*0510*/  FADD R8, R9, R8 ;  /* 0x0000000809087221 */ /* 0x002fca0000000000 */
[----:B------:R-:W1:Y:S01]  /*0520*/  SHFL.BFLY PT, R7, R8, 0x4, 0x1f ;  /* 0x0c801f0008077f89 */ /* 0x000e6200000e0000 */
[C---:B------:R-:W-:Y:S02]  /*0530*/  FSETP.NAN.AND P2, PT, R37.reuse, R37, PT ;  /* 0x000000252500720b */ /* 0x040fe40003f48000 */
[----:B---3--:R-:W-:Y:S01]  /*0540*/  FSETP.GT.AND P1, PT, R37, R4, PT ;  /* 0x000000042500720b */ /* 0x008fe20003f24000 */
[----:B-1----:R-:W-:-:S05]  /*0550*/  FADD R6, R8, R7 ;  /* 0x0000000708067221 */ /* 0x002fca0000000000 */
[----:B------:R-:W1:Y:S07]  /*0560*/  SHFL.BFLY PT, R7, R6, 0x2, 0x1f ;  /* 0x0c401f0006077f89 */ /* 0x000e6e00000e0000 */
[----:B------:R-:W-:-:S05]  /*0570*/  @!P1 FSEL R37, R37, R4, P2 ;  /* 0x0000000425259208 */ /* 0x000fca0001000000 */
[----:B------:R-:W3:Y:S01]  /*0580*/  SHFL.BFLY PT, R4, R37, 0x1, 0x1f ;  /* 0x0c201f0025047f89 */ /* 0x000ee200000e0000 */
[----:B----4-:R-:W-:-:S04]  /*0590*/  SEL R35, R35, RZ, P3 ;  /* 0x000000ff23237207 */ /* 0x010fc80001800000 */
[----:B------:R-:W-:Y:S01]  /*05a0*/  FSEL R34, R35, -INF , P3 ;  /* 0xff80000023227808 */ /* 0x000fe20001800000 */
[----:B-1----:R-:W-:-:S04]  /*05b0*/  FADD R9, R6, R7 ;  /* 0x0000000706097221 */ /* 0x002fc80000000000 */
[----:B------:R-:W1:Y:S04]  /*05c0*/  SHFL.BFLY PT, R7, R34, 0x10, 0x1f ;  /* 0x0e001f0022077f89 */ /* 0x000e6800000e0000 */
[----:B------:R-:W4:Y:S01]  /*05d0*/  SHFL.BFLY PT, R10, R9, 0x1, 0x1f ;  /* 0x0c201f00090a7f89 */ /* 0x000f2200000e0000 */
[C---:B---3--:R-:W-:Y:S02]  /*05e0*/  FSETP.GT.AND P1, PT, R37.reuse, R4, PT ;  /* 0x000000042500720b */ /* 0x048fe40003f24000 */
[----:B------:R-:W-:-:S11]  /*05f0*/  FSETP.NAN.AND P2, PT, R37, R37, PT ;  /* 0x000000252500720b */ /* 0x000fd60003f48000 */
[----:B------:R-:W-:Y:S02]  /*0600*/  @!P1 FSEL R37, R37, R4, P2 ;  /* 0x0000000425259208 */ /* 0x000fe40001000000 */
[C---:B------:R-:W-:Y:S02]  /*0610*/  FSETP.NAN.AND P2, PT, R34.reuse, R34, PT ;  /* 0x000000222200720b */ /* 0x040fe40003f48000 */
[----:B-1----:R-:W-:Y:S01]  /*0620*/  FSETP.GT.AND P1, PT, R34, R7, PT ;  /* 0x000000072200720b */ /* 0x002fe20003f24000 */
[----:B----4-:R-:W-:-:S10]  /*0630*/  FADD R20, R9, R10 ;  /* 0x0000000a09147221 */ /* 0x010fd40000000000 */
[----:B------:R-:W-:Y:S02]  /*0640*/  @!P2 FSEL R34, R34, R7, P1 ;  /* 0x000000072222a208 */ /* 0x000fe40000800000 */
[C---:B------:R-:W-:Y:S02]  /*0650*/  FSETP.GT.AND P2, PT, |R20|.reuse, 8.50705917302346158658e+37, PT ;  /* 0x7e8000001400780b */ /* 0x040fe40003f44200 */
[----:B------:R-:W-:Y:S02]  /*0660*/  FSETP.GEU.AND P1, PT, |R20|, 1.175494350822287508e-38, PT ;  /* 0x008000001400780b */ /* 0x000fe40003f2e200 */
[C---:B------:R-:W-:Y:S01]  /*0670*/  LOP3.LUT R6, R0.reuse, 0x28, RZ, 0xfc, !PT ;  /* 0x0000002800067812 */ /* 0x040fe200078efcff */
[C---:B------:R-:W-:Y:S01]  /*0680*/  VIADD R7, R5.reuse, 0x220 ;  /* 0x0000022005077836 */ /* 0x040fe20000000000 */
[----:B------:R-:W-:Y:S01]  /*0690*/  LOP3.LUT R4, R0, 0x20, RZ, 0xfc, !PT ;  /* 0x0000002000047812 */ /* 0x000fe200078efcff */
[C---:B------:R-:W-:Y:S01]  /*06a0*/  VIADD R9, R5.reuse, 0x2a8 ;  /* 0x000002a805097836 */ /* 0x040fe20000000000 */
[----:B------:R-:W-:Y:S01]  /*06b0*/  P2R R51, PR, RZ, 0x40 ;  /* 0x00000040ff337803 */ /* 0x000fe20000000000 */
[----:B------:R-:W-:Y:S01]  /*06c0*/  VIADD R11, R5, 0x330 ;  /* 0x00000330050b7836 */ /* 0x000fe20000000000 */
[----:B------:R-:W-:-:S03]  /*06d0*/  P2R R40, PR, RZ, 0x40 ;  /* 0x00000040ff287803 */ /* 0x000fc60000000000 */
[----:B------:R-:W-:Y:S01]  /*06e0*/  @P2 FMUL R20, R20, 0.25 ;  /* 0x3e80000014142820 */ /* 0x000fe20000400000 */
[----:B------:R-:W-:Y:S01]  /*06f0*/  P2R R55, PR, RZ, 0x10 ;  /* 0x00000010ff377803 */ /* 0x000fe20000000000 */
[C---:B------:R-:W-:Y:S01]  /*0700*/  VIADD R13, R5.reuse, 0x3b8 ;  /* 0x000003b8050d7836 */ /* 0x040fe20000000000 */
[----:B------:R-:W-:Y:S01]  /*0710*/  ISETP.LT.AND P6, PT, R6, 0x44, !P0 ;  /* 0x000000440600780c */ /* 0x000fe200047c1270 */
[----:B------:R-:W-:Y:S01]  /*0720*/  @!P1 FMUL R20, R20, 16777216 ;  /* 0x4b80000014149820 */ /* 0x000fe20000400000 */
[----:B------:R-:W-:Y:S01]  /*0730*/  ISETP.LT.AND P4, PT, R4, 0x44, !P0 ;  /* 0x000000440400780c */ /* 0x000fe20004781270 */
[C---:B------:R-:W-:Y:S02]  /*0740*/  VIADD R15, R5.reuse, 0x440 ;  /* 0x00000440050f7836 */ /* 0x040fe40000000000 */
[C---:B------:R-:W-:Y:S02]  /*0750*/  VIADD R17, R5.reuse, 0x4c8 ;  /* 0x000004c805117836 */ /* 0x040fe40000000000 */
[----:B------:R-:W-:-:S02]  /*0760*/  VIADD R19, R5, 0x550 ;  /* 0x0000055005137836 */ /* 0x000fc40000000000 */
[C---:B------:R-:W-:Y:S02]  /*0770*/  VIADD R21, R5.reuse, 0x5d8 ;  /* 0x000005d805157836 */ /* 0x040fe40000000000 */
[C---:B------:R-:W-:Y:S02]  /*0780*/  VIADD R23, R5.reuse, 0x660 ;  /* 0x0000066005177836 */ /* 0x040fe40000000000 */
[C---:B------:R-:W-:Y:S02]  /*0790*/  VIADD R25, R5.reuse, 0x6e8 ;  /* 0x000006e805197836 */ /* 0x040fe40000000000 */
[C---:B------:R-:W-:Y:S02]  /*07a0*/  VIADD R41, R5.reuse, 0x770 ;  /* 0x0000077005297836 */ /* 0x040fe40000000000 */
[----:B------:R-:W-:Y:S02]  /*07b0*/  VIADD R43, R5, 0x7f8 ;  /* 0x000007f8052b7836 */ /* 0x000fe40000000000 */
[--C-:B------:R-:W-:Y:S01]  /*07c0*/  IMAD.WIDE R4, R7, 0x4, R26.reuse ;  /* 0x0000000407047825 */ /* 0x100fe200078e021a */
[----:B------:R1:W3:Y:S03]  /*07d0*/  MUFU.RCP R42, R20 ;  /* 0x00000014002a7308 */ /* 0x0002e60000001000 */
[----:B------:R-:W-:Y:S01]  /*07e0*/  IMAD.WIDE R6, R9, 0x4, R26 ;  /* 0x0000000409067825 */ /* 0x000fe200078e021a */
[----:B------:R-:W-:-:S03]  /*07f0*/  CS2R R48, SRZ ;  /* 0x0000000000307805 */ /* 0x000fc6000001ff00 */
[----:B------:R-:W-:-:S04]  /*0800*/  IMAD.WIDE R8, R11, 0x4, R26 ;  /* 0x000000040b087825 */ /* 0x000fc800078e021a */
[----:B------:R-:W-:Y:S01]  /*0810*/  @P2 FMUL R39, R39, 0.25 ;  /* 0x3e80000027272820 */ /* 0x000fe20000400000 */
[----:B------:R-:W-:Y:S01]  /*0820*/  P2R R53, PR, RZ, 0x40 ;  /* 0x00000040ff357803 */ /* 0x000fe20000000000 */
[----:B------:R-:W4:Y:S01]  /*0830*/  @P6 LDG.E R49, desc[UR6][R6.64] ;  /* 0x0000000606316981 */ /* 0x000f22000c1e1900 */
[----:B------:R-:W-:-:S04]  /*0840*/  IMAD.WIDE R10, R13, 0x4, R26 ;  /* 0x000000040d0a7825 */ /* 0x000fc800078e021a */
[----:B------:R-:W-:-:S04]  /*0850*/  IMAD.WIDE R12, R15, 0x4, R26 ;  /* 0x000000040f0c7825 */ /* 0x000fc800078e021a */
[----:B------:R-:W-:-:S04]  /*0860*/  IMAD.WIDE R14, R17, 0x4, R26 ;  /* 0x00000004110e7825 */ /* 0x000fc800078e021a */
[----:B------:R-:W-:-:S04]  /*0870*/  IMAD.WIDE R16, R19, 0x4, R26 ;  /* 0x0000000413107825 */ /* 0x000fc800078e021a */
[----:B------:R-:W-:-:S04]  /*0880*/  IMAD.WIDE R18, R21, 0x4, R26 ;  /* 0x0000000415127825 */ /* 0x000fc800078e021a */
[----:B-1----:R-:W-:Y:S01]  /*0890*/  IMAD.WIDE R20, R23, 0x4, R26 ;  /* 0x0000000417147825 */ /* 0x002fe200078e021a */
[----:B------:R-:W-:-:S03]  /*08a0*/  ISETP.NE.AND P6, PT, R40, RZ, PT ;  /* 0x000000ff2800720c */ /* 0x000fc60003fc5270 */
[----:B------:R-:W-:-:S04]  /*08b0*/  IMAD.WIDE R22, R25, 0x4, R26 ;  /* 0x0000000419167825 */ /* 0x000fc800078e021a */
[----:B------:R-:W-:Y:S01]  /*08c0*/  IMAD.WIDE R24, R41, 0x4, R26 ;  /* 0x0000000429187825 */ /* 0x000fe200078e021a */
[----:B------:R-:W-:-:S03]  /*08d0*/  LOP3.LUT R41, R0, 0x38, RZ, 0xfc, !PT ;  /* 0x0000003800297812 */ /* 0x000fc600078efcff */
[----:B------:R-:W-:Y:S01]  /*08e0*/  @!P1 FMUL R39, R39, 16777216 ;  /* 0x4b80000027279820 */ /* 0x000fe20000400000 */
[----:B------:R-:W-:Y:S02]  /*08f0*/  ISETP.LT.AND P2, PT, R41, 0x44, !P0 ;  /* 0x000000442900780c */ /* 0x000fe40004741270 */
[----:B--2---:R-:W-:Y:S01]  /*0900*/  SEL R41, R38, RZ, P6 ;  /* 0x000000ff26297207 */ /* 0x004fe20003000000 */
[----:B---3--:R-:W-:Y:S01]  /*0910*/  FMUL R59, R42, R39 ;  /* 0x000000272a3b7220 */ /* 0x008fe20000400000 */
[C---:B------:R-:W-:Y:S02]  /*0920*/  LOP3.LUT R39, R0.reuse, 0x30, RZ, 0xfc, !PT ;  /* 0x0000003000277812 */ /* 0x040fe400078efcff */
[----:B------:R-:W-:Y:S02]  /*0930*/  LOP3.LUT R0, R0, 0x40, RZ, 0xfc, !PT ;  /* 0x0000004000007812 */ /* 0x000fe400078efcff */
[----:B------:R-:W-:Y:S01]  /*0940*/  FSEL R38, R41, -INF , P6 ;  /* 0xff80000029267808 */ /* 0x000fe20003000000 */
[----:B------:R-:W-:Y:S01]  /*0950*/  IMAD.MOV.U32 R56, RZ, RZ, RZ ;  /* 0x000000ffff387224 */ /* 0x000fe200078e00ff */
[----:B------:R-:W-:-:S02]  /*0960*/  P2R R50, PR, RZ, 0x8 ;  /* 0x00000008ff327803 */ /* 0x000fc40000000000 */
[----:B------:R-:W-:Y:S01]  /*0970*/  ISETP.LT.AND P3, PT, R39, 0x44, !P0 ;  /* 0x000000442700780c */ /* 0x000fe20004761270 */
[----:B------:R-:W1:Y:S01]  /*0980*/  SHFL.BFLY PT, R57, R38, 0x10, 0x1f ;  /* 0x0e001f0026397f89 */ /* 0x000e6200000e0000 */
[----:B------:R-:W-:Y:S02]  /*0990*/  ISETP.LT.AND P1, PT, R0, 0x44, !P0 ;  /* 0x000000440000780c */ /* 0x000fe40004721270 */
[----:B------:R-:W-:Y:S01]  /*09a0*/  ISETP.GT.AND P0, PT, RZ, UR4, !P0 ;  /* 0x00000004ff007c0c */ /* 0x000fe2000c704270 */
[----:B------:R-:W2:Y:S01]  /*09b0*/  @P4 LDG.E R56, desc[UR6][R4.64] ;  /* 0x0000000604384981 */ /* 0x000ea2000c1e1900 */
[----:B------:R-:W-:Y:S01]  /*09c0*/  IMAD.WIDE R26, R43, 0x4, R26 ;  /* 0x000000042b1a7825 */ /* 0x000fe200078e021a */
[----:B------:R-:W-:Y:S02]  /*09d0*/  CS2R R46, SRZ ;  /* 0x00000000002e7805 */ /* 0x000fe4000001ff00 */
[----:B------:R-:W-:Y:S02]  /*09e0*/  CS2R R44, SRZ ;  /* 0x00000000002c7805 */ /* 0x000fe4000001ff00 */
[----:B------:R-:W-:Y:S01]  /*09f0*/  CS2R R42, SRZ ;  /* 0x00000000002a7805 */ /* 0x000fe2000001ff00 */
[----:B------:R-:W-:-:S02]  /*0a00*/  IMAD.MOV.U32 R40, RZ, RZ, RZ ;  /* 0x000000ffff287224 */ /* 0x000fc400078e00ff */
[----:B------:R-:W-:Y:S01]  /*0a10*/  IMAD.MOV.U32 R39, RZ, RZ, RZ ;  /* 0x000000ffff277224 */ /* 0x000fe200078e00ff */
[----:B------:R-:W3:Y:S01]  /*0a20*/  @P3 LDG.E R48, desc[UR6][R8.64] ;  /* 0x0000000608303981 */ /* 0x000ee2000c1e1900 */
[----:B------:R-:W-:-:S03]  /*0a30*/  IMAD.MOV.U32 R0, RZ, RZ, RZ ;  /* 0x000000ffff007224 */ /* 0x000fc600078e00ff */
[----:B------:R-:W5:Y:S04]  /*0a40*/  @P2 LDG.E R47, desc[UR6][R10.64] ;  /* 0x000000060a2f2981 */ /* 0x000f68000c1e1900 */
[----:B------:R-:W2:Y:S04]  /*0a50*/  @P1 LDG.E R46, desc[UR6][R12.64] ;  /* 0x000000060c2e1981 */ /* 0x000ea8000c1e1900 */
[----:B------:R-:W3:Y:S04]  /*0a60*/  @P0 LDG.E R45, desc[UR6][R14.64] ;  /* 0x000000060e2d0981 */ /* 0x000ee8000c1e1900 */
[----:B------:R-:W3:Y:S04]  /*0a70*/  @P0 LDG.E R44, desc[UR6][R16.64] ;  /* 0x00000006102c0981 */ /* 0x000ee8000c1e1900 */
[----:B------:R-:W3:Y:S04]  /*0a80*/  @P0 LDG.E R43, desc[UR6][R18.64] ;  /* 0x00000006122b0981 */ /* 0x000ee8000c1e1900 */
[----:B------:R-:W3:Y:S04]  /*0a90*/  @P0 LDG.E R42, desc[UR6][R20.64] ;  /* 0x00000006142a0981 */ /* 0x000ee8000c1e1900 */
[----:B------:R-:W3:Y:S04]  /*0aa0*/  @P0 LDG.E R40, desc[UR6][R22.64] ;  /* 0x0000000616280981 */ /* 0x000ee8000c1e1900 */
[----:B------:R-:W3:Y:S04]  /*0ab0*/  @P0 LDG.E R39, desc[UR6][R24.64] ;  /* 0x0000000618270981 */ /* 0x000ee8000c1e1900 */
[----:B------:R-:W3:Y:S04]  /*0ac0*/  @P0 LDG.E R0, desc[UR6][R26.64] ;  /* 0x000000061a000981 */ /* 0x000ee8000c1e1900 */
[----:B------:R-:W-:Y:S01]  /*0ad0*/  @P5 STG.E desc[UR6][R32.64], R59 ;  /* 0x0000003b20005986 */ /* 0x000fe2000c101906 */
[----:B------:R-:W-:-:S02]  /*0ae0*/  FSETP.NAN.AND P5, PT, R38, R38, PT ;  /* 0x000000262600720b */ /* 0x000fc40003fa8000 */
[----:B-1----:R-:W-:-:S11]  /*0af0*/  FSETP.GT.AND P6, PT, R38, R57, PT ;  /* 0x000000392600720b */ /* 0x002fd60003fc4000 */
[----:B------:R-:W-:Y:S02]  /*0b00*/  @!P5 FSEL R38, R38, R57, P6 ;  /* 0x000000392626d208 */ /* 0x000fe40003000000 */
[----:B------:R-:W1:Y:S04]  /*0b10*/  SHFL.BFLY PT, R57, R34, 0x8, 0x1f ;  /* 0x0d001f0022397f89 */ /* 0x000e6800000e0000 */
[----:B------:R-:W1:Y:S01]  /*0b20*/  SHFL.BFLY PT, R33, R38, 0x8, 0x1f ;  /* 0x0d001f0026217f89 */ /* 0x000e6200000e0000 */
[C---:B------:R-:W-:Y:S02]  /*0b30*/  FSETP.NAN.AND P6, PT, R34.reuse, R34, PT ;  /* 0x000000222200720b */ /* 0x040fe40003fc8000 */
[----:B-1----:R-:W-:-:S13]  /*0b40*/  FSETP.GT.AND P5, PT, R34, R57, PT ;  /* 0x000000392200720b */ /* 0x002fda0003fa4000 */
[----:B------:R-:W-:Y:S02]  /*0b50*/  @!P5 FSEL R34, R34, R57, P6 ;  /* 0x000000392222d208 */ /* 0x000fe40003000000 */
[C---:B0-----:R-:W-:Y:S02]  /*0b60*/  FSETP.GT.AND P5, PT, R38.reuse, R33, PT ;  /* 0x000000212600720b */ /* 0x041fe40003fa4000 */
[----:B------:R-:W-:-:S11]  /*0b70*/  FSETP.NAN.AND P6, PT, R38, R38, PT ;  /* 0x000000262600720b */ /* 0x000fd60003fc8000 */
[----:B------:R-:W-:Y:S02]  /*0b80*/  @!P5 FSEL R38, R38, R33, P6 ;  /* 0x000000212626d208 */ /* 0x000fe40003000000 */
[----:B------:R-:W0:Y:S01]  /*0b90*/  SHFL.BFLY PT, R33, R34, 0x4, 0x1f ;  /* 0x0c801f0022217f89 */ /* 0x000e2200000e0000 */
[C---:B------:R-:W-:Y:S02]  /*0ba0*/  FSETP.NAN.AND P6, PT, R34.reuse, R34, PT ;  /* 0x000000222200720b */ /* 0x040fe40003fc8000 */
[----:B0-----:R-:W-:-:S13]  /*0bb0*/  FSETP.GT.AND P5, PT, R34, R33, PT ;  /* 0x000000212200720b */ /* 0x001fda0003fa4000 */
        /* <DEDUP_REMOVED lines=18> */
[----:B------:R-:W-:Y:S02]  /*0ce0*/  FSETP.NAN.AND P6, PT, R38, R38, PT ;  /* 0x000000262600720b */ /* 0x000fe40003fc8000 */
[----:B--2---:R-:W-:Y:S02]  /*0cf0*/  SEL R32, R56, RZ, P4 ;  /* 0x000000ff38207207 */ /* 0x004fe40002000000 */
[----:B0-----:R-:W-:-:S13]  /*0d00*/  FSETP.GT.AND P5, PT, R38, R33, PT ;  /* 0x000000212600720b */ /* 0x001fda0003fa4000 */
[----:B------:R-:W-:Y:S02]  /*0d10*/  @!P5 FSEL R38, R38, R33, P6 ;  /* 0x000000212626d208 */ /* 0x000fe40003000000 */
[----:B------:R-:W-:-:S05]  /*0d20*/  FSEL R33, R32, -INF , P4 ;  /* 0xff80000020217808 */ /* 0x000fca0002000000 */
[----:B------:R-:W0:Y:S01]  /*0d30*/  SHFL.BFLY PT, R56, R33, 0x10, 0x1f ;  /* 0x0e001f0021387f89 */ /* 0x000e2200000e0000 */
[C---:B------:R-:W-:Y:S02]  /*0d40*/  FSETP.NAN.AND P5, PT, R33.reuse, R33, PT ;  /* 0x000000212100720b */ /* 0x040fe40003fa8000 */
[----:B0-----:R-:W-:-:S11]  /*0d50*/  FSETP.GT.AND P6, PT, R33, R56, PT ;  /* 0x000000382100720b */ /* 0x001fd60003fc4000 */
[----:B------:R-:W-:-:S05]  /*0d60*/  @!P5 FSEL R33, R33, R56, P6 ;  /* 0x000000382121d208 */ /* 0x000fca0003000000 */
[----:B------:R-:W0:Y:S01]  /*0d70*/  SHFL.BFLY PT, R56, R33, 0x8, 0x1f ;  /* 0x0d001f0021387f89 */ /* 0x000e2200000e0000 */
[C---:B------:R-:W-:Y:S02]  /*0d80*/  FSETP.NAN.AND P6, PT, R33.reuse, R33, PT ;  /* 0x000000212100720b */ /* 0x040fe40003fc8000 */
[----:B0-----:R-:W-:-:S13]  /*0d90*/  FSETP.GT.AND P5, PT, R33, R56, PT ;  /* 0x000000382100720b */ /* 0x001fda0003fa4000 */
        /* <DEDUP_REMOVED lines=10> */
[----:B------:R-:W-:Y:S01]  /*0e40*/  FADD R36, R36, -R37 ;  /* 0x8000002524247221 */ /* 0x000fe20000000000 */
[----:B------:R-:W-:-:S03]  /*0e50*/  FSETP.NAN.AND P6, PT, R33, R33, PT ;  /* 0x000000212100720b */ /* 0x000fc60003fc8000 */
[----:B------:R-:W-:Y:S01]  /*0e60*/  FMUL R36, R36, 1.4426950216293334961 ;  /* 0x3fb8aa3b24247820 */ /* 0x000fe20000400000 */
[----:B0-----:R-:W-:-:S13]  /*0e70*/  FSETP.GT.AND P5, PT, R33, R56, PT ;  /* 0x000000382100720b */ /* 0x001fda0003fa4000 */
[----:B------:R-:W-:Y:S02]  /*0e80*/  @!P5 FSEL R33, R33, R56, P6 ;  /* 0x000000382121d208 */ /* 0x000fe40003000000 */
[----:B------:R-:W-:Y:S02]  /*0e90*/  FSETP.GEU.AND P5, PT, R36, -126, PT ;  /* 0xc2fc00002400780b */ /* 0x000fe40003fae000 */
[----:B------:R-:W-:Y:S02]  /*0ea0*/  P2R R52, PR, RZ, 0x10 ;  /* 0x00000010ff347803 */ /* 0x000fe40000000000 */
[----:B------:R-:W-:-:S09]  /*0eb0*/  ISETP.NE.AND P4, PT, R55, RZ, PT ;  /* 0x000000ff3700720c */ /* 0x000fd20003f85270 */
[----:B------:R-:W-:-:S04]  /*0ec0*/  @!P5 FMUL R36, R36, 0.5 ;  /* 0x3f0000002424d820 */ /* 0x000fc80000400000 */
[----:B------:R-:W0:Y:S02]  /*0ed0*/  MUFU.EX2 R55, R36 ;  /* 0x0000002400377308 */ /* 0x000e240000000800 */
[----:B0-----:R-:W-:-:S05]  /*0ee0*/  @!P5 FMUL R55, R55, R55 ;  /* 0x000000373737d220 */ /* 0x001fca0000400000 */
[----:B------:R-:W-:-:S05]  /*0ef0*/  FSEL R56, R55, RZ, P4 ;  /* 0x000000ff37387208 */ /* 0x000fca0002000000 */
[----:B------:R-:W0:Y:S02]  /*0f00*/  SHFL.BFLY PT, R37, R56, 0x10, 0x1f ;  /* 0x0e001f0038257f89 */ /* 0x000e2400000e0000 */
[----:B0-----:R-:W-:-:S05]  /*0f10*/  FADD R57, R56, R37 ;  /* 0x0000002538397221 */ /* 0x001fca0000000000 */
[----:B------:R-:W0:Y:S02]  /*0f20*/  SHFL.BFLY PT, R58, R57, 0x8, 0x1f ;  /* 0x0d001f00393a7f89 */ /* 0x000e2400000e0000 */
[----:B0-----:R-:W-:-:S05]  /*0f30*/  FADD R58, R57, R58 ;  /* 0x0000003a393a7221 */ /* 0x001fca0000000000 */
[----:B------:R-:W0:Y:S02]  /*0f40*/  SHFL.BFLY PT, R37, R58, 0x4, 0x1f ;  /* 0x0c801f003a257f89 */ /* 0x000e2400000e0000 */
[----:B0-----:R-:W-:-:S05]  /*0f50*/  FADD R59, R58, R37 ;  /* 0x000000253a3b7221 */ /* 0x001fca0000000000 */
[----:B------:R-:W0:Y:S02]  /*0f60*/  SHFL.BFLY PT, R60, R59, 0x2, 0x1f ;  /* 0x0c401f003b3c7f89 */ /* 0x000e2400000e0000 */
[----:B0-----:R-:W-:-:S05]  /*0f70*/  FADD R60, R59, R60 ;  /* 0x0000003c3b3c7221 */ /* 0x001fca0000000000 */
[----:B------:R-:W0:Y:S01]  /*0f80*/  SHFL.BFLY PT, R37, R60, 0x1, 0x1f ;  /* 0x0c201f003c257f89 */ /* 0x000e2200000e0000 */
[----:B------:R-:W-:Y:S01]  /*0f90*/  ISETP.NE.AND P6, PT, R53, RZ, PT ;  /* 0x000000ff3500720c */ /* 0x000fe20003fc5270 */
[----:B0-----:R-:W-:-:S03]  /*0fa0*/  FADD R61, R60, R37 ;  /* 0x000000253c3d7221 */ /* 0x001fc60000000000 */
[----:B----4-:R-:W-:-:S04]  /*0fb0*/  SEL R37, R49, RZ, P6 ;  /* 0x000000ff31257207 */ /* 0x010fc80003000000 */
        /* <DEDUP_REMOVED lines=20> */
[----:B------:R-:W-:Y:S02]  /*1100*/  @!P5 FSEL R36, R36, R49, P6 ;  /* 0x000000312424d208 */ /* 0x000fe40003000000 */
[C---:B------:R-:W-:Y:S02]  /*1110*/  FSETP.GT.AND P5, PT, |R61|.reuse, 8.50705917302346158658e+37, PT ;  /* 0x7e8000003d00780b */ /* 0x040fe40003fa4200 */
[----:B------:R-:W-:-:S11]  /*1120*/  FSETP.GEU.AND P6, PT, |R61|, 1.175494350822287508e-38, PT ;  /* 0x008000003d00780b */ /* 0x000fd60003fce200 */
[----:B------:R-:W-:-:S04]  /*1130*/  @P5 FMUL R61, R61, 0.25 ;  /* 0x3e8000003d3d5820 */ /* 0x000fc80000400000 */
[----:B------:R-:W-:-:S04]  /*1140*/  @!P6 FMUL R61, R61, 16777216 ;  /* 0x4b8000003d3de820 */ /* 0x000fc80000400000 */
[----:B------:R-:W0:Y:S01]  /*1150*/  MUFU.RCP R56, R61 ;  /* 0x0000003d00387308 */ /* 0x000e220000001000 */
[----:B------:R-:W-:Y:S01]  /*1160*/  @P5 FMUL R55, R55, 0.25 ;  /* 0x3e80000037375820 */ /* 0x000fe20000400000 */
[----:B---3--:R-:W-:-:S03]  /*1170*/  SEL R49, R48, RZ, P3 ;  /* 0x000000ff30317207 */ /* 0x008fc60001800000 */
[----:B------:R-:W-:Y:S01]  /*1180*/  @!P6 FMUL R55, R55, 16777216 ;  /* 0x4b8000003737e820 */ /* 0x000fe20000400000 */
[----:B------:R-:W-:Y:S02]  /*1190*/  FSEL R48, R49, -INF , P3 ;  /* 0xff80000031307808 */ /* 0x000fe40001800000 */
[----:B------:R-:W-:Y:S02]  /*11a0*/  P2R R54, PR, RZ, 0x8 ;  /* 0x00000008ff367803 */ /* 0x000fe40000000000 */
[----:B------:R-:W-:Y:S01]  /*11b0*/  ISETP.NE.AND P3, PT, R50, RZ, PT ;  /* 0x000000ff3200720c */ /* 0x000fe20003f65270 */
[----:B0-----:R-:W-:Y:S02]  /*11c0*/  FMUL R57, R56, R55 ;  /* 0x0000003738397220 */ /* 0x001fe40000400000 */
[----:B------:R-:W0:Y:S01]  /*11d0*/  SHFL.BFLY PT, R55, R48, 0x10, 0x1f ;  /* 0x0e001f0030377f89 */ /* 0x000e2200000e0000 */
[----:B-----5:R-:W-:-:S04]  /*11e0*/  SEL R50, R47, RZ, P2 ;  /* 0x000000ff2f327207 */ /* 0x020fc80001000000 */
[----:B------:R-:W-:Y:S02]  /*11f0*/  FSEL R47, R50, -INF , P2 ;  /* 0xff800000322f7808 */ /* 0x000fe40001000000 */
[----:B------:R-:W-:-:S03]  /*1200*/  FSETP.NAN.AND P5, PT, R48, R48, PT ;  /* 0x000000303000720b */ /* 0x000fc60003fa8000 */
[----:B------:R-:W1:Y:S04]  /*1210*/  SHFL.BFLY PT, R56, R47, 0x10, 0x1f ;  /* 0x0e001f002f387f89 */ /* 0x000e6800000e0000 */
[----:B------:R-:W-:Y:S01]  /*1220*/  @P4 STG.E desc[UR6][R30.64], R57 ;  /* 0x000000391e004986 */ /* 0x000fe2000c101906 */
[----:B------:R-:W-:Y:S02]  /*1230*/  FSETP.NAN.AND P4, PT, R47, R47, PT ;  /* 0x0000002f2f00720b */ /* 0x000fe40003f88000 */
[----:B0-----:R-:W-:-:S04]  /*1240*/  FSETP.GT.AND P6, PT, R48, R55, PT ;  /* 0x000000373000720b */ /* 0x001fc80003fc4000 */
[----:B------:R-:W-:-:S05]  /*1250*/  @!P5 FSEL R48, R48, R55, P6 ;  /* 0x000000373030d208 */ /* 0x000fca0003000000 */
[----:B------:R-:W0:Y:S01]  /*1260*/  SHFL.BFLY PT, R55, R48, 0x8, 0x1f ;  /* 0x0d001f0030377f89 */ /* 0x000e2200000e0000 */
[----:B-1----:R-:W-:-:S04]  /*1270*/  FSETP.GT.AND P5, PT, R47, R56, PT ;  /* 0x000000382f00720b */ /* 0x002fc80003fa4000 */
[----:B------:R-:W-:-:S05]  /*1280*/  @!P4 FSEL R47, R47, R56, P5 ;  /* 0x000000382f2fc208 */ /* 0x000fca0002800000 */
[----:B------:R-:W1:Y:S01]  /*1290*/  SHFL.BFLY PT, R30, R47, 0x8, 0x1f ;  /* 0x0d001f002f1e7f89 */ /* 0x000e6200000e0000 */
[C---:B------:R-:W-:Y:S02]  /*12a0*/  FSETP.NAN.AND P5, PT, R48.reuse, R48, PT ;  /* 0x000000303000720b */ /* 0x040fe40003fa8000 */
[----:B0-----:R-:W-:-:S13]  /*12b0*/  FSETP.GT.AND P4, PT, R48, R55, PT ;  /* 0x000000373000720b */ /* 0x001fda0003f84000 */
[----:B------:R-:W-:Y:S02]  /*12c0*/  @!P4 FSEL R48, R48, R55, P5 ;  /* 0x000000373030c208 */ /* 0x000fe40002800000 */
[----:B-1----:R-:W-:-:S03]  /*12d0*/  FSETP.GT.AND P4, PT, R47, R30, PT ;  /* 0x0000001e2f00720b */ /* 0x002fc60003f84000 */
[----:B------:R-:W0:Y:S01]  /*12e0*/  SHFL.BFLY PT, R31, R48, 0x4, 0x1f ;  /* 0x0c801f00301f7f89 */ /* 0x000e2200000e0000 */
[----:B------:R-:W-:-:S09]  /*12f0*/  FSETP.NAN.AND P5, PT, R47, R47, PT ;  /* 0x0000002f2f00720b */ /* 0x000fd20003fa8000 */
[----:B------:R-:W-:-:S05]  /*1300*/  @!P4 FSEL R47, R47, R30, P5 ;  /* 0x0000001e2f2fc208 */ /* 0x000fca0002800000 */
[----:B------:R-:W1:Y:S01]  /*1310*/  SHFL.BFLY PT, R30, R47, 0x4, 0x1f ;  /* 0x0c801f002f1e7f89 */ /* 0x000e6200000e0000 */
[C---:B0-----:R-:W-:Y:S02]  /*1320*/  FSETP.GT.AND P4, PT, R48.reuse, R31, PT ;  /* 0x0000001f3000720b */ /* 0x041fe40003f84000 */
[----:B------:R-:W-:-:S11]  /*1330*/  FSETP.NAN.AND P5, PT, R48, R48, PT ;  /* 0x000000303000720b */ /* 0x000fd60003fa8000 */
        /* <DEDUP_REMOVED lines=17> */
[C---:B-1----:R-:W-:Y:S02]  /*1450*/  FSETP.GT.AND P4, PT, R47.reuse, R30, PT ;  /* 0x0000001e2f00720b */ /* 0x042fe40003f84000 */
[----:B------:R-:W-:Y:S02]  /*1460*/  FSETP.NAN.AND P5, PT, R47, R47, PT ;  /* 0x0000002f2f00720b */ /* 0x000fe40003fa8000 */
[----:B------:R-:W-:-:S09]  /*1470*/  SEL R31, R46, RZ, P1 ;  /* 0x000000ff2e1f7207 */ /* 0x000fd20000800000 */
        /* <DEDUP_REMOVED lines=24> */
[----:B------:R-:W-:-:S13]  /*1600*/  FSETP.GEU.AND P4, PT, R34, -126, PT ;  /* 0xc2fc00002200780b */ /* 0x000fda0003f8e000 */
        /* <DEDUP_REMOVED lines=13> */
[----:B------:R-:W-:Y:S01]  /*16e0*/  SEL R45, R45, RZ, P0 ;  /* 0x000000ff2d2d7207 */ /* 0x000fe20000000000 */
[----:B0-----:R-:W-:-:S03]  /*16f0*/  FADD R59, R57, R34 ;  /* 0x00000022393b7221 */ /* 0x001fc60000000000 */
        /* <DEDUP_REMOVED lines=24> */
[----:B------:R-:W-:-:S06]  /*1880*/  @!P5 FMUL R59, R59, 16777216 ;  /* 0x4b8000003b3bd820 */ /* 0x000fcc0000400000 */
[----:B------:R-:W0:Y:S01]  /*1890*/  MUFU.RCP R59, R59 ;  /* 0x0000003b003b7308 */ /* 0x000e220000001000 */
[----:B------:R-:W-:Y:S01]  /*18a0*/  @P4 FMUL R46, R46, 0.25 ;  /* 0x3e8000002e2e4820 */ /* 0x000fe20000400000 */
[----:B------:R-:W-:-:S03]  /*18b0*/  SEL R44, R44, RZ, P0 ;  /* 0x000000ff2c2c7207 */ /* 0x000fc60000000000 */
[----:B------:R-:W-:Y:S01]  /*18c0*/  @!P5 FMUL R46, R46, 16777216 ;  /* 0x4b8000002e2ed820 */ /* 0x000fe20000400000 */
[----:B------:R-:W-:-:S03]  /*18d0*/  FSEL R35, R44, -INF , P0 ;  /* 0xff8000002c237808 */ /* 0x000fc60000000000 */
[----:B0-----:R-:W-:Y:S02]  /*18e0*/  FMUL R55, R59, R46 ;  /* 0x0000002e3b377220 */ /* 0x001fe40000400000 */
[----:B------:R-:W0:Y:S01]  /*18f0*/  SHFL.BFLY PT, R46, R35, 0x10, 0x1f ;  /* 0x0e001f00232e7f89 */ /* 0x000e2200000e0000 */
[C---:B------:R-:W-:Y:S02]  /*1900*/  FSETP.NAN.AND P4, PT, R35.reuse, R35, PT ;  /* 0x000000232300720b */ /* 0x040fe40003f88000 */
[----:B0-----:R-:W-:-:S11]  /*1910*/  FSETP.GT.AND P5, PT, R35, R46, PT ;  /* 0x0000002e2300720b */ /* 0x001fd60003fa4000 */
[----:B------:R-:W-:Y:S02]  /*1920*/  @!P4 FSEL R35, R35, R46, P5 ;  /* 0x0000002e2323c208 */ /* 0x000fe40002800000 */
[----:B------:R-:W-:-:S04]  /*1930*/  SEL R46, R43, RZ, P0 ;  /* 0x000000ff2b2e7207 */ /* 0x000fc80000000000 */
[----:B------:R-:W-:-:S05]  /*1940*/  FSEL R43, R46, -INF , P0 ;  /* 0xff8000002e2b7808 */ /* 0x000fca0000000000 */
[----:B------:R-:W0:Y:S04]  /*1950*/  SHFL.BFLY PT, R56, R43, 0x10, 0x1f ;  /* 0x0e001f002b387f89 */ /* 0x000e2800000e0000 */
[----:B------:R-:W-:Y:S01]  /*1960*/  @P3 STG.E desc[UR6][R28.64], R55 ;  /* 0x000000371c003986 */ /* 0x000fe2000c101906 */
[C---:B------:R-:W-:Y:S02]  /*1970*/  FSETP.NAN.AND P3, PT, R43.reuse, R43, PT ;  /* 0x0000002b2b00720b */ /* 0x040fe40003f68000 */
[----:B0-----:R-:W-:-:S11]  /*1980*/  FSETP.GT.AND P4, PT, R43, R56, PT ;  /* 0x000000382b00720b */ /* 0x001fd60003f84000 */
[----:B------:R-:W-:Y:S02]  /*1990*/  @!P3 FSEL R43, R43, R56, P4 ;  /* 0x000000382b2bb208 */ /* 0x000fe40002000000 */
[----:B------:R-:W0:Y:S04]  /*19a0*/  SHFL.BFLY PT, R56, R35, 0x8, 0x1f ;  /* 0x0d001f0023387f89 */ /* 0x000e2800000e0000 */
[----:B------:R-:W1:Y:S01]  /*19b0*/  SHFL.BFLY PT, R28, R43, 0x8, 0x1f ;  /* 0x0d001f002b1c7f89 */ /* 0x000e6200000e0000 */
[C---:B------:R-:W-:Y:S02]  /*19c0*/  FSETP.NAN.AND P4, PT, R35.reuse, R35, PT ;  /* 0x000000232300720b */ /* 0x040fe40003f88000 */
[----:B0-----:R-:W-:-:S13]  /*19d0*/  FSETP.GT.AND P3, PT, R35, R56, PT ;  /* 0x000000382300720b */ /* 0x001fda0003f64000 */
[----:B------:R-:W-:Y:S02]  /*19e0*/  @!P3 FSEL R35, R35, R56, P4 ;  /* 0x000000382323b208 */ /* 0x000fe40002000000 */
[C---:B-1----:R-:W-:Y:S02]  /*19f0*/  FSETP.GT.AND P3, PT, R43.reuse, R28, PT ;  /* 0x0000001c2b00720b */ /* 0x042fe40003f64000 */
        /* <DEDUP_REMOVED lines=23> */
[----:B------:R-:W-:Y:S02]  /*1b70*/  SEL R42, R42, RZ, P0 ;  /* 0x000000ff2a2a7207 */ /* 0x000fe40000000000 */
[C---:B------:R-:W-:Y:S02]  /*1b80*/  FSETP.NAN.AND P4, PT, R43.reuse, R43, PT ;  /* 0x0000002b2b00720b */ /* 0x040fe40003f88000 */
[----:B------:R-:W-:Y:S02]  /*1b90*/  FSEL R29, R42, -INF , P0 ;  /* 0xff8000002a1d7808 */ /* 0x000fe40000000000 */
[----:B0-----:R-:W-:-:S13]  /*1ba0*/  FSETP.GT.AND P3, PT, R43, R28, PT ;  /* 0x0000001c2b00720b */ /* 0x001fda0003f64000 */
[----:B------:R-:W-:Y:S02]  /*1bb0*/  @!P3 FSEL R43, R43, R28, P4 ;  /* 0x0000001c2b2bb208 */ /* 0x000fe40002000000 */
        /* <DEDUP_REMOVED lines=17> */
[----:B------:R-:W-:-:S04]  /*1cd0*/  SEL R55, R40, RZ, P0 ;  /* 0x000000ff28377207 */ /* 0x000fc80000000000 */
[----:B------:R-:W-:-:S05]  /*1ce0*/  FSEL R40, R55, -INF , P0 ;  /* 0xff80000037287808 */ /* 0x000fca0000000000 */
[----:B------:R-:W1:Y:S01]  /*1cf0*/  SHFL.BFLY PT, R57, R40, 0x10, 0x1f ;  /* 0x0e001f0028397f89 */ /* 0x000e6200000e0000 */
[C---:B------:R-:W-:Y:S02]  /*1d00*/  FSETP.NAN.AND P4, PT, R29.reuse, R29, PT ;  /* 0x0000001d1d00720b */ /* 0x040fe40003f88000 */
[----:B0-----:R-:W-:-:S13]  /*1d10*/  FSETP.GT.AND P3, PT, R29, R28, PT ;  /* 0x0000001c1d00720b */ /* 0x001fda0003f64000 */
[----:B------:R-:W-:Y:S02]  /*1d20*/  @!P3 FSEL R29, R29, R28, P4 ;  /* 0x0000001c1d1db208 */ /* 0x000fe40002000000 */
[C---:B------:R-:W-:Y:S02]  /*1d30*/  FSETP.NAN.AND P3, PT, R40.reuse, R40, PT ;  /* 0x000000282800720b */ /* 0x040fe40003f68000 */
[----:B-1----:R-:W-:-:S11]  /*1d40*/  FSETP.GT.AND P4, PT, R40, R57, PT ;  /* 0x000000392800720b */ /* 0x002fd60003f84000 */
        /* <DEDUP_REMOVED lines=14> */
[----:B------:R-:W-:Y:S01]  /*1e30*/  SEL R39, R39, RZ, P0 ;  /* 0x000000ff27277207 */ /* 0x000fe20000000000 */
[----:B------:R-:W-:-:S03]  /*1e40*/  FADD R28, R41, -R38 ;  /* 0x80000026291c7221 */ /* 0x000fc60000000000 */
        /* <DEDUP_REMOVED lines=21> */
[----:B------:R-:W-:Y:S01]  /*1fa0*/  FSETP.NAN.AND P4, PT, R38, R38, PT ;  /* 0x000000262600720b */ /* 0x000fe20003f88000 */
[----:B------:R-:W-:Y:S01]  /*1fb0*/  FMUL R56, R28, 1.4426950216293334961 ;  /* 0x3fb8aa3b1c387820 */ /* 0x000fe20000400000 */
[----:B0-----:R-:W-:-:S13]  /*1fc0*/  FSETP.GT.AND P3, PT, R38, R41, PT ;  /* 0x000000292600720b */ /* 0x001fda0003f64000 */
[----:B------:R-:W-:Y:S02]  /*1fd0*/  @!P3 FSEL R38, R38, R41, P4 ;  /* 0x000000292626b208 */ /* 0x000fe40002000000 */
[----:B------:R-:W-:Y:S01]  /*1fe0*/  FSETP.GEU.AND P3, PT, R56, -126, PT ;  /* 0xc2fc00003800780b */ /* 0x000fe20003f6e000 */
[----:B------:R-:W-:-:S12]  /*1ff0*/  FADD R32, R32, -R33 ;  /* 0x8000002120207221 */ /* 0x000fd80000000000 */
[----:B------:R-:W-:-:S04]  /*2000*/  @!P3 FMUL R56, R56, 0.5 ;  /* 0x3f0000003838b820 */ /* 0x000fc80000400000 */
[----:B------:R-:W0:Y:S01]  /*2010*/  MUFU.EX2 R41, R56 ;  /* 0x0000003800297308 */ /* 0x000e220000000800 */
[----:B------:R-:W-:Y:S01]  /*2020*/  FMUL R33, R32, 1.4426950216293334961 ;  /* 0x3fb8aa3b20217820 */ /* 0x000fe20000400000 */
[----:B0-----:R-:W-:-:S04]  /*2030*/  @!P3 FMUL R41, R41, R41 ;  /* 0x000000292929b220 */ /* 0x001fc80000400000 */
        /* <DEDUP_REMOVED lines=42> */
[----:B------:R-:W-:Y:S02]  /*22e0*/  FSETP.GEU.AND P3, PT, R43, -126, PT ;  /* 0xc2fc00002b00780b */ /* 0x000fe40003f6e000 */
[----:B------:R-:W-:-:S11]  /*22f0*/  ISETP.NE.AND P6, PT, R51, RZ, PT ;  /* 0x000000ff3300720c */ /* 0x000fd60003fc5270 */
[----:B------:R-:W-:-:S04]  /*2300*/  @!P3 FMUL R43, R43, 0.5 ;  /* 0x3f0000002b2bb820 */ /* 0x000fc80000400000 */
[----:B------:R0:W1:Y:S02]  /*2310*/  MUFU.EX2 R35, R43 ;  /* 0x0000002b00237308 */ /* 0x0000640000000800 */
[----:B0-----:R-:W-:-:S05]  /*2320*/  FSEL R43, R41, RZ, P6 ;  /* 0x000000ff292b7208 */ /* 0x001fca0003000000 */
[----:B------:R-:W0:Y:S01]  /*2330*/  SHFL.BFLY PT, R44, R43, 0x10, 0x1f ;  /* 0x0e001f002b2c7f89 */ /* 0x000e2200000e0000 */
[----:B------:R-:W-:-:S04]  /*2340*/  FADD R29, R42, -R29 ;  /* 0x8000001d2a1d7221 */ /* 0x000fc80000000000 */
[----:B------:R-:W-:Y:S01]  /*2350*/  FMUL R42, R29, 1.4426950216293334961 ;  /* 0x3fb8aa3b1d2a7820 */ /* 0x000fe20000400000 */
[----:B-1----:R-:W-:Y:S01]  /*2360*/  @!P3 FMUL R35, R35, R35 ;  /* 0x000000232323b220 */ /* 0x002fe20000400000 */
[----:B0-----:R-:W-:-:S05]  /*2370*/  FADD R44, R43, R44 ;  /* 0x0000002c2b2c7221 */ /* 0x001fca0000000000 */
[----:B------:R-:W0:Y:S01]  /*2380*/  SHFL.BFLY PT, R45, R44, 0x8, 0x1f ;  /* 0x0d001f002c2d7f89 */ /* 0x000e2200000e0000 */
[----:B------:R-:W-:-:S13]  /*2390*/  FSETP.GEU.AND P3, PT, R42, -126, PT ;  /* 0xc2fc00002a00780b */ /* 0x000fda0003f6e000 */
[----:B------:R-:W-:-:S04]  /*23a0*/  @!P3 FMUL R42, R42, 0.5 ;  /* 0x3f0000002a2ab820 */ /* 0x000fc80000400000 */
[----:B------:R1:W2:Y:S01]  /*23b0*/  MUFU.EX2 R29, R42 ;  /* 0x0000002a001d7308 */ /* 0x0002a20000000800 */
[----:B0-----:R-:W-:-:S05]  /*23c0*/  FADD R45, R44, R45 ;  /* 0x0000002d2c2d7221 */ /* 0x001fca0000000000 */
[----:B-1----:R-:W0:Y:S01]  /*23d0*/  SHFL.BFLY PT, R42, R45, 0x4, 0x1f ;  /* 0x0c801f002d2a7f89 */ /* 0x002e2200000e0000 */
[----:B------:R-:W-:-:S04]  /*23e0*/  FADD R40, R55, -R40 ;  /* 0x8000002837287221 */ /* 0x000fc80000000000 */
[----:B------:R-:W-:Y:S01]  /*23f0*/  FMUL R40, R40, 1.4426950216293334961 ;  /* 0x3fb8aa3b28287820 */ /* 0x000fe20000400000 */
[----:B--2---:R-:W-:Y:S01]  /*2400*/  @!P3 FMUL R29, R29, R29 ;  /* 0x0000001d1d1db220 */ /* 0x004fe20000400000 */
        /* <DEDUP_REMOVED lines=11> */
[C---:B------:R-:W-:Y:S02]  /*24c0*/  FSETP.GT.AND P4, PT, |R46|.reuse, 8.50705917302346158658e+37, PT ;  /* 0x7e8000002e00780b */ /* 0x040fe40003f84200 */
[----:B------:R-:W-:-:S11]  /*24d0*/  FSETP.GEU.AND P3, PT, |R46|, 1.175494350822287508e-38, PT ;  /* 0x008000002e00780b */ /* 0x000fd60003f6e200 */
[----:B------:R-:W-:Y:S01]  /*24e0*/  @P4 FMUL R46, R46, 0.25 ;  /* 0x3e8000002e2e4820 */ /* 0x000fe20000400000 */
[----:B------:R-:W-:Y:S01]  /*24f0*/  @P4 FMUL R41, R41, 0.25 ;  /* 0x3e80000029294820 */ /* 0x000fe20000400000 */
[----:B------:R-:W-:-:S13]  /*2500*/  FSETP.GEU.AND P4, PT, R39, -126, PT ;  /* 0xc2fc00002700780b */ /* 0x000fda0003f8e000 */
[----:B------:R-:W-:-:S04]  /*2510*/  @!P4 FMUL R39, R39, 0.5 ;  /* 0x3f0000002727c820 */ /* 0x000fc80000400000 */
[----:B------:R-:W0:Y:S02]  /*2520*/  MUFU.EX2 R38, R39 ;  /* 0x0000002700267308 */ /* 0x000e240000000800 */
[----:B0-----:R-:W-:Y:S01]  /*2530*/  @!P4 FMUL R38, R38, R38 ;  /* 0x000000262626c220 */ /* 0x001fe20000400000 */
[----:B------:R-:W-:-:S04]  /*2540*/  ISETP.NE.AND P4, PT, R52, RZ, PT ;  /* 0x000000ff3400720c */ /* 0x000fc80003f85270 */
[----:B------:R-:W-:-:S05]  /*2550*/  FSEL R40, R28, RZ, P4 ;  /* 0x000000ff1c287208 */ /* 0x000fca0002000000 */
[----:B------:R-:W0:Y:S02]  /*2560*/  SHFL.BFLY PT, R43, R40, 0x10, 0x1f ;  /* 0x0e001f00282b7f89 */ /* 0x000e2400000e0000 */
[----:B0-----:R-:W-:-:S05]  /*2570*/  FADD R43, R40, R43 ;  /* 0x0000002b282b7221 */ /* 0x001fca0000000000 */
[----:B------:R-:W0:Y:S02]  /*2580*/  SHFL.BFLY PT, R42, R43, 0x8, 0x1f ;  /* 0x0d001f002b2a7f89 */ /* 0x000e2400000e0000 */
[----:B0-----:R-:W-:-:S05]  /*2590*/  FADD R44, R43, R42 ;  /* 0x0000002a2b2c7221 */ /* 0x001fca0000000000 */
[----:B------:R-:W0:Y:S01]  /*25a0*/  SHFL.BFLY PT, R45, R44, 0x4, 0x1f ;  /* 0x0c801f002c2d7f89 */ /* 0x000e2200000e0000 */
[----:B------:R-:W-:Y:S02]  /*25b0*/  ISETP.NE.AND P5, PT, R53, RZ, PT ;  /* 0x000000ff3500720c */ /* 0x000fe40003fa5270 */
[----:B------:R-:W-:Y:S01]  /*25c0*/  ISETP.NE.AND P6, PT, R54, RZ, PT ;  /* 0x000000ff3600720c */ /* 0x000fe20003fc5270 */
[----:B0-----:R-:W-:-:S05]  /*25d0*/  FADD R45, R44, R45 ;  /* 0x0000002d2c2d7221 */ /* 0x001fca0000000000 */
[----:B------:R-:W0:Y:S01]  /*25e0*/  SHFL.BFLY PT, R48, R45, 0x2, 0x1f ;  /* 0x0c401f002d307f89 */ /* 0x000e2200000e0000 */
[----:B------:R-:W-:Y:S02]  /*25f0*/  FSEL R39, R32, RZ, P5 ;  /* 0x000000ff20277208 */ /* 0x000fe40002800000 */
[----:B------:R-:W-:-:S03]  /*2600*/  FSEL R42, R33, RZ, P6 ;  /* 0x000000ff212a7208 */ /* 0x000fc60003000000 */
[----:B------:R-:W1:Y:S04]  /*2610*/  SHFL.BFLY PT, R50, R39, 0x10, 0x1f ;  /* 0x0e001f0027327f89 */ /* 0x000e6800000e0000 */
[----:B------:R-:W2:Y:S01]  /*2620*/  SHFL.BFLY PT, R49, R42, 0x10, 0x1f ;  /* 0x0e001f002a317f89 */ /* 0x000ea200000e0000 */
[----:B0-----:R-:W-:-:S05]  /*2630*/  FADD R48, R45, R48 ;  /* 0x000000302d307221 */ /* 0x001fca0000000000 */
[----:B------:R-:W0:Y:S01]  /*2640*/  SHFL.BFLY PT, R47, R48, 0x1, 0x1f ;  /* 0x0c201f00302f7f89 */ /* 0x000e2200000e0000 */
[----:B-1----:R-:W-:Y:S01]  /*2650*/  FADD R50, R39, R50 ;  /* 0x0000003227327221 */ /* 0x002fe20000000000 */
[----:B--2---:R-:W-:Y:S01]  /*2660*/  FADD R49, R42, R49 ;  /* 0x000000312a317221 */ /* 0x004fe20000000000 */
[----:B------:R-:W-:-:S03]  /*2670*/  FSEL R42, R30, RZ, P1 ;  /* 0x000000ff1e2a7208 */ /* 0x000fc60000800000 */
[----:B------:R-:W1:Y:S01]  /*2680*/  SHFL.BFLY PT, R43, R50, 0x8, 0x1f ;  /* 0x0d001f00322b7f89 */ /* 0x000e6200000e0000 */
[----:B------:R-:W-:Y:S01]  /*2690*/  FSEL R40, R36, RZ, P2 ;  /* 0x000000ff24287208 */ /* 0x000fe20001000000 */
[----:B------:R-:W-:-:S04]  /*26a0*/  @!P3 FMUL R46, R46, 16777216 ;  /* 0x4b8000002e2eb820 */ /* 0x000fc80000400000 */
[----:B------:R-:W2:Y:S01]  /*26b0*/  SHFL.BFLY PT, R45, R40, 0x10, 0x1f ;  /* 0x0e001f00282d7f89 */ /* 0x000ea200000e0000 */
[----:B0-----:R-:W-:-:S03]  /*26c0*/  FADD R39, R48, R47 ;  /* 0x0000002f30277221 */ /* 0x001fc60000000000 */
[----:B------:R-:W0:Y:S01]  /*26d0*/  SHFL.BFLY PT, R47, R42, 0x10, 0x1f ;  /* 0x0e001f002a2f7f89 */ /* 0x000e2200000e0000 */
[----:B------:R-:W3:Y:S01]  /*26e0*/  MUFU.RCP R46, R46 ;  /* 0x0000002e002e7308 */ /* 0x000ee20000001000 */
[----:B------:R-:W-:Y:S01]  /*26f0*/  @!P3 FMUL R41, R41, 16777216 ;  /* 0x4b8000002929b820 */ /* 0x000fe20000400000 */
[----:B-1----:R-:W-:Y:S01]  /*2700*/  FADD R44, R50, R43 ;  /* 0x0000002b322c7221 */ /* 0x002fe20000000000 */
[----:B------:R-:W1:Y:S02]  /*2710*/  SHFL.BFLY PT, R56, R49, 0x8, 0x1f ;  /* 0x0d001f0031387f89 */ /* 0x000e6400000e0000 */
[----:B---3--:R-:W-:Y:S01]  /*2720*/  FMUL R41, R46, R41 ;  /* 0x000000292e297220 */ /* 0x008fe20000400000 */
[----:B--2---:R-:W-:Y:S02]  /*2730*/  FADD R46, R40, R45 ;  /* 0x0000002d282e7221 */ /* 0x004fe40000000000 */
[----:B------:R-:W2:Y:S01]  /*2740*/  SHFL.BFLY PT, R45, R44, 0x4, 0x1f ;  /* 0x0c801f002c2d7f89 */ /* 0x000ea200000e0000 */
[----:B0-----:R-:W-:-:S05]  /*2750*/  FADD R48, R42, R47 ;  /* 0x0000002f2a307221 */ /* 0x001fca0000000000 */
[----:B------:R-:W0:Y:S01]  /*2760*/  SHFL.BFLY PT, R55, R48, 0x8, 0x1f ;  /* 0x0d001f0030377f89 */ /* 0x000e2200000e0000 */
[----:B------:R-:W-:Y:S01]  /*2770*/  FSEL R43, R31, RZ, P0 ;  /* 0x000000ff1f2b7208 */ /* 0x000fe20000000000 */
[----:B-1----:R-:W-:-:S04]  /*2780*/  FADD R56, R49, R56 ;  /* 0x0000003831387221 */ /* 0x002fc80000000000 */
[----:B------:R-:W1:Y:S04]  /*2790*/  SHFL.BFLY PT, R50, R43, 0x10, 0x1f ;  /* 0x0e001f002b327f89 */ /* 0x000e6800000e0000 */
[----:B------:R-:W3:Y:S01]  /*27a0*/  SHFL.BFLY PT, R49, R46, 0x8, 0x1f ;  /* 0x0d001f002e317f89 */ /* 0x000ee200000e0000 */
[----:B--2---:R-:W-:-:S03]  /*27b0*/  FADD R45, R44, R45 ;  /* 0x0000002d2c2d7221 */ /* 0x004fc60000000000 */
[----:B------:R-:W2:Y:S04]  /*27c0*/  SHFL.BFLY PT, R47, R56, 0x4, 0x1f ;  /* 0x0c801f00382f7f89 */ /* 0x000ea800000e0000 */
[----:B------:R-:W4:Y:S01]  /*27d0*/  SHFL.BFLY PT, R40, R45, 0x2, 0x1f ;  /* 0x0c401f002d287f89 */ /* 0x000f2200000e0000 */
[----:B0-----:R-:W-:-:S05]  /*27e0*/  FADD R44, R48, R55 ;  /* 0x00000037302c7221 */ /* 0x001fca0000000000 */
[----:B------:R-:W0:Y:S01]  /*27f0*/  SHFL.BFLY PT, R55, R44, 0x4, 0x1f ;  /* 0x0c801f002c377f89 */ /* 0x000e2200000e0000 */
[----:B-1----:R-:W-:Y:S01]  /*2800*/  FADD R50, R43, R50 ;  /* 0x000000322b327221 */ /* 0x002fe20000000000 */
[----:B---3--:R-:W-:-:S04]  /*2810*/  FADD R49, R46, R49 ;  /* 0x000000312e317221 */ /* 0x008fc80000000000 */
[----:B------:R-:W1:Y:S01]  /*2820*/  SHFL.BFLY PT, R59, R50, 0x8, 0x1f ;  /* 0x0d001f00323b7f89 */ /* 0x000e6200000e0000 */
[----:B--2---:R-:W-:-:S03]  /*2830*/  FADD R47, R56, R47 ;  /* 0x0000002f382f7221 */ /* 0x004fc60000000000 */
[----:B------:R-:W2:Y:S01]  /*2840*/  SHFL.BFLY PT, R42, R49, 0x4, 0x1f ;  /* 0x0c801f00312a7f89 */ /* 0x000ea200000e0000 */
[----:B----4-:R-:W-:-:S03]  /*2850*/  FADD R43, R45, R40 ;  /* 0x000000282d2b7221 */ /* 0x010fc60000000000 */
[----:B------:R-:W3:Y:S01]  /*2860*/  SHFL.BFLY PT, R40, R47, 0x2, 0x1f ;  /* 0x0c401f002f287f89 */ /* 0x000ee200000e0000 */
[----:B0-----:R-:W-:-:S05]  /*2870*/  FADD R46, R44, R55 ;  /* 0x000000372c2e7221 */ /* 0x001fca0000000000 */
[----:B------:R-:W0:Y:S01]  /*2880*/  SHFL.BFLY PT, R45, R46, 0x2, 0x1f ;  /* 0x0c401f002e2d7f89 */ /* 0x000e2200000e0000 */
[----:B-1----:R-:W-:Y:S01]  /*2890*/  FADD R59, R50, R59 ;  /* 0x0000003b323b7221 */ /* 0x002fe20000000000 */
[----:B--2---:R-:W-:-:S04]  /*28a0*/  FADD R42, R49, R42 ;  /* 0x0000002a312a7221 */ /* 0x004fc80000000000 */
[----:B------:R-:W1:Y:S01]  /*28b0*/  SHFL.BFLY PT, R56, R59, 0x4, 0x1f ;  /* 0x0c801f003b387f89 */ /* 0x000e6200000e0000 */
[----:B---3--:R-:W-:-:S03]  /*28c0*/  FADD R48, R47, R40 ;  /* 0x000000282f307221 */ /* 0x008fc60000000000 */
[----:B------:R-:W2:Y:S01]  /*28d0*/  SHFL.BFLY PT, R55, R42, 0x2, 0x1f ;  /* 0x0c401f002a377f89 */ /* 0x000ea200000e0000 */
[----:B0-----:R-:W-:-:S03]  /*28e0*/  FADD R49, R46, R45 ;  /* 0x0000002d2e317221 */ /* 0x001fc60000000000 */
[----:B------:R-:W0:Y:S01]  /*28f0*/  SHFL.BFLY PT, R45, R48, 0x1, 0x1f ;  /* 0x0c201f00302d7f89 */ /* 0x000e2200000e0000 */
[----:B------:R-:W-:Y:S02]  /*2900*/  FSEL R46, R34, RZ, P0 ;  /* 0x000000ff222e7208 */ /* 0x000fe40000000000 */
[----:B------:R-:W-:Y:S01]  /*2910*/  FSEL R47, R35, RZ, P0 ;  /* 0x000000ff232f7208 */ /* 0x000fe20000000000 */
[----:B-1----:R-:W-:Y:S02]  /*2920*/  FADD R56, R59, R56 ;  /* 0x000000383b387221 */ /* 0x002fe40000000000 */
[----:B------:R-:W1:Y:S01]  /*2930*/  SHFL.BFLY PT, R59, R46, 0x10, 0x1f ;  /* 0x0e001f002e3b7f89 */ /* 0x000e6200000e0000 */
[----:B--2---:R-:W-:-:S03]  /*2940*/  FADD R55, R42, R55 ;  /* 0x000000372a377221 */ /* 0x004fc60000000000 */
[----:B------:R-:W2:Y:S04]  /*2950*/  SHFL.BFLY PT, R61, R56, 0x2, 0x1f ;  /* 0x0c401f00383d7f89 */ /* 0x000ea800000e0000 */
[----:B------:R-:W3:Y:S04]  /*2960*/  SHFL.BFLY PT, R40, R43, 0x1, 0x1f ;  /* 0x0c201f002b287f89 */ /* 0x000ee800000e0000 */
[----:B------:R-:W4:Y:S01]  /*2970*/  SHFL.BFLY PT, R44, R55, 0x1, 0x1f ;  /* 0x0c201f00372c7f89 */ /* 0x000f2200000e0000 */
[----:B0-----:R-:W-:-:S03]  /*2980*/  FADD R42, R48, R45 ;  /* 0x0000002d302a7221 */ /* 0x001fc60000000000 */
[----:B------:R-:W0:Y:S04]  /*2990*/  SHFL.BFLY PT, R48, R47, 0x10, 0x1f ;  /* 0x0e001f002f307f89 */ /* 0x000e2800000e0000 */
[----:B------:R-:W5:Y:S01]  /*29a0*/  SHFL.BFLY PT, R50, R49, 0x1, 0x1f ;  /* 0x0c201f0031327f89 */ /* 0x000f6200000e0000 */
[----:B-1----:R-:W-:Y:S01]  /*29b0*/  FADD R59, R46, R59 ;  /* 0x0000003b2e3b7221 */ /* 0x002fe20000000000 */
[----:B--2---:R-:W-:Y:S01]  /*29c0*/  FADD R61, R56, R61 ;  /* 0x0000003d383d7221 */ /* 0x004fe20000000000 */
[----:B---3--:R-:W-:-:S04]  /*29d0*/  FADD R40, R43, R40 ;  /* 0x000000282b287221 */ /* 0x008fc80000000000 */
[----:B------:R-:W1:Y:S01]  /*29e0*/  SHFL.BFLY PT, R60, R61, 0x1, 0x1f ;  /* 0x0c201f003d3c7f89 */ /* 0x000e6200000e0000 */
[----:B----4-:R-:W-:Y:S01]  /*29f0*/  FADD R43, R55, R44 ;  /* 0x0000002c372b7221 */ /* 0x010fe20000000000 */
[----:B0-----:R-:W-:Y:S02]  /*2a00*/  FADD R56, R47, R48 ;  /* 0x000000302f387221 */ /* 0x001fe40000000000 */
[----:B------:R-:W0:Y:S01]  /*2a10*/  SHFL.BFLY PT, R48, R59, 0x8, 0x1f ;  /* 0x0d001f003b307f89 */ /* 0x000e2200000e0000 */
[----:B-----5:R-:W-:-:S03]  /*2a20*/  FADD R44, R49, R50 ;  /* 0x00000032312c7221 */ /* 0x020fc60000000000 */
[----:B------:R-:W2:Y:S01]  /*2a30*/  SHFL.BFLY PT, R49, R56, 0x8, 0x1f ;  /* 0x0d001f0038317f89 */ /* 0x000ea200000e0000 */
[----:B-1----:R-:W-:Y:S01]  /*2a40*/  FADD R45, R61, R60 ;  /* 0x0000003c3d2d7221 */ /* 0x002fe20000000000 */
[----:B0-----:R-:W-:Y:S01]  /*2a50*/  FADD R48, R59, R48 ;  /* 0x000000303b307221 */ /* 0x001fe20000000000 */
[----:B--2---:R-:W-:-:S04]  /*2a60*/  FADD R60, R56, R49 ;  /* 0x00000031383c7221 */ /* 0x004fc80000000000 */
[----:B------:R-:W0:Y:S02]  /*2a70*/  SHFL.BFLY PT, R49, R48, 0x4, 0x1f ;  /* 0x0c801f0030317f89 */ /* 0x000e2400000e0000 */
[----:B0-----:R-:W-:Y:S02]  /*2a80*/  FADD R50, R48, R49 ;  /* 0x0000003130327221 */ /* 0x001fe40000000000 */
[----:B------:R-:W0:Y:S02]  /*2a90*/  SHFL.BFLY PT, R49, R60, 0x4, 0x1f ;  /* 0x0c801f003c317f89 */ /* 0x000e2400000e0000 */
[----:B0-----:R-:W-:Y:S02]  /*2aa0*/  FADD R61, R60, R49 ;  /* 0x000000313c3d7221 */ /* 0x001fe40000000000 */
[----:B------:R-:W0:Y:S04]  /*2ab0*/  SHFL.BFLY PT, R49, R50, 0x2, 0x1f ;  /* 0x0c401f0032317f89 */ /* 0x000e2800000e0000 */
[----:B------:R-:W1:Y:S01]  /*2ac0*/  SHFL.BFLY PT, R46, R61, 0x2, 0x1f ;  /* 0x0c401f003d2e7f89 */ /* 0x000e6200000e0000 */
[----:B0-----:R-:W-:Y:S01]  /*2ad0*/  FADD R55, R50, R49 ;  /* 0x0000003132377221 */ /* 0x001fe20000000000 */
[----:B------:R-:W-:Y:S01]  /*2ae0*/  FSEL R49, R29, RZ, P0 ;  /* 0x000000ff1d317208 */ /* 0x000fe20000000000 */
[----:B-1----:R-:W-:-:S04]  /*2af0*/  FADD R59, R61, R46 ;  /* 0x0000002e3d3b7221 */ /* 0x002fc80000000000 */
[----:B------:R-:W-:Y:S04]  /*2b00*/  SHFL.BFLY PT, R48, R49, 0x10, 0x1f ;  /* 0x0e001f0031307f89 */ /* 0x000fe800000e0000 */
[----:B------:R-:W0:Y:S02]  /*2b10*/  SHFL.BFLY PT, R56, R59, 0x1, 0x1f ;  /* 0x0c201f003b387f89 */ /* 0x000e2400000e0000 */
[----:B0-----:R-:W-:Y:S01]  /*2b20*/  FADD R47, R59, R56 ;  /* 0x000000383b2f7221 */ /* 0x001fe20000000000 */
[----:B------:R-:W-:-:S05]  /*2b30*/  FADD R56, R49, R48 ;  /* 0x0000003031387221 */ /* 0x000fca0000000000 */
[----:B------:R-:W0:Y:S04]  /*2b40*/  SHFL.BFLY PT, R63, R56, 0x8, 0x1f ;  /* 0x0d001f00383f7f89 */ /* 0x000e2800000e0000 */
[----:B------:R-:W1:Y:S01]  /*2b50*/  SHFL.BFLY PT, R46, R55, 0x1, 0x1f ;  /* 0x0c201f00372e7f89 */ /* 0x000e6200000e0000 */
[----:B0-----:R-:W-:-:S05]  /*2b60*/  FADD R63, R56, R63 ;  /* 0x0000003f383f7221 */ /* 0x001fca0000000000 */
[----:B------:R-:W0:Y:S01]  /*2b70*/  SHFL.BFLY PT, R48, R63, 0x4, 0x1f ;  /* 0x0c801f003f307f89 */ /* 0x000e2200000e0000 */
[----:B-1----:R-:W-:Y:S01]  /*2b80*/  FADD R46, R55, R46 ;  /* 0x0000002e372e7221 */ /* 0x002fe20000000000 */
[----:B0-----:R-:W-:-:S05]  /*2b90*/  FADD R60, R63, R48 ;  /* 0x000000303f3c7221 */ /* 0x001fca0000000000 */
[----:B------:R-:W0:Y:S01]  /*2ba0*/  SHFL.BFLY PT, R55, R60, 0x2, 0x1f ;  /* 0x0c401f003c377f89 */ /* 0x000e2200000e0000 */
[----:B------:R-:W-:-:S05]  /*2bb0*/  FSEL R50, R37, RZ, P0 ;  /* 0x000000ff25327208 */ /* 0x000fca0000000000 */
[----:B------:R-:W1:Y:S01]  /*2bc0*/  SHFL.BFLY PT, R49, R50, 0x10, 0x1f ;  /* 0x0e001f0032317f89 */ /* 0x000e6200000e0000 */
[----:B0-----:R-:W-:-:S05]  /*2bd0*/  FADD R55, R60, R55 ;  /* 0x000000373c377221 */ /* 0x001fca0000000000 */
[----:B------:R-:W0:Y:S01]  /*2be0*/  SHFL.BFLY PT, R48, R55, 0x1, 0x1f ;  /* 0x0c201f0037307f89 */ /* 0x000e2200000e0000 */
[----:B-1----:R-:W-:-:S05]  /*2bf0*/  FADD R59, R50, R49 ;  /* 0x00000031323b7221 */ /* 0x002fca0000000000 */
[----:B------:R-:W1:Y:S01]  /*2c00*/  SHFL.BFLY PT, R56, R59, 0x8, 0x1f ;  /* 0x0d001f003b387f89 */ /* 0x000e6200000e0000 */
[----:B0-----:R-:W-:Y:S01]  /*2c10*/  FADD R48, R55, R48 ;  /* 0x0000003037307221 */ /* 0x001fe20000000000 */
[----:B------:R-:W-:-:S05]  /*2c20*/  FSEL R55, R38, RZ, P0 ;  /* 0x000000ff26377208 */ /* 0x000fca0000000000 */
[----:B------:R-:W0:Y:S01]  /*2c30*/  SHFL.BFLY PT, R50, R55, 0x10, 0x1f ;  /* 0x0e001f0037327f89 */ /* 0x000e2200000e0000 */
[----:B-1----:R-:W-:Y:S01]  /*2c40*/  FADD R56, R59, R56 ;  /* 0x000000383b387221 */ /* 0x002fe20000000000 */
[----:B0-----:R-:W-:-:S05]  /*2c50*/  FADD R62, R55, R50 ;  /* 0x00000032373e7221 */ /* 0x001fca0000000000 */
[----:B------:R-:W0:Y:S04]  /*2c60*/  SHFL.BFLY PT, R59, R62, 0x8, 0x1f ;  /* 0x0d001f003e3b7f89 */ /* 0x000e2800000e0000 */
[----:B------:R-:W1:Y:S01]  /*2c70*/  SHFL.BFLY PT, R49, R56, 0x4, 0x1f ;  /* 0x0c801f0038317f89 */ /* 0x000e6200000e0000 */
[----:B0-----:R-:W-:-:S05]  /*2c80*/  FADD R59, R62, R59 ;  /* 0x0000003b3e3b7221 */ /* 0x001fca0000000000 */
[----:B------:R-:W0:Y:S01]  /*2c90*/  SHFL.BFLY PT, R50, R59, 0x4, 0x1f ;  /* 0x0c801f003b327f89 */ /* 0x000e2200000e0000 */
[----:B-1----:R-:W-:-:S05]  /*2ca0*/  FADD R61, R56, R49 ;  /* 0x00000031383d7221 */ /* 0x002fca0000000000 */
[----:B------:R-:W1:Y:S01]  /*2cb0*/  SHFL.BFLY PT, R60, R61, 0x2, 0x1f ;  /* 0x0c401f003d3c7f89 */ /* 0x000e6200000e0000 */
[----:B0-----:R-:W-:-:S05]  /*2cc0*/  FADD R63, R59, R50 ;  /* 0x000000323b3f7221 */ /* 0x001fca0000000000 */
[----:B------:R-:W0:Y:S01]  /*2cd0*/  SHFL.BFLY PT, R50, R63, 0x2, 0x1f ;  /* 0x0c401f003f327f89 */ /* 0x000e2200000e0000 */
[----:B-1----:R-:W-:Y:S01]  /*2ce0*/  FADD R60, R61, R60 ;  /* 0x0000003c3d3c7221 */ /* 0x002fe20000000000 */
[----:B0-----:R-:W-:-:S05]  /*2cf0*/  FADD R61, R63, R50 ;  /* 0x000000323f3d7221 */ /* 0x001fca0000000000 */
[----:B------:R-:W0:Y:S01]  /*2d00*/  SHFL.BFLY PT, R56, R61, 0x1, 0x1f ;  /* 0x0c201f003d387f89 */ /* 0x000e2200000e0000 */
[----:B------:R-:W-:-:S04]  /*2d10*/  SEL R50, R0, RZ, P0 ;  /* 0x000000ff00327207 */ /* 0x000fc80000000000 */
[----:B------:R-:W-:Y:S01]  /*2d20*/  FSEL R55, R50, -INF , P0 ;  /* 0xff80000032377808 */ /* 0x000fe20000000000 */
[----:B0-----:R-:W-:-:S04]  /*2d30*/  FADD R0, R61, R56 ;  /* 0x000000383d007221 */ /* 0x001fc80000000000 */
        /* <DEDUP_REMOVED lines=20> */
[----:B------:R-:W-:-:S04]  /*2e80*/  FADD R50, R50, -R55 ;  /* 0x8000003732327221 */ /* 0x000fc80000000000 */
[----:B------:R-:W-:Y:S01]  /*2e90*/  FMUL R56, R50, 1.4426950216293334961 ;  /* 0x3fb8aa3b32387820 */ /* 0x000fe20000400000 */
[----:B------:R-:W0:Y:S04]  /*2ea0*/  SHFL.BFLY PT, R49, R60, 0x1, 0x1f ;  /* 0x0c201f003c317f89 */ /* 0x000e2800000e0000 */
[----:B------:R-:W-:Y:S02]  /*2eb0*/  FSETP.GEU.AND P3, PT, R56, -126, PT ;  /* 0xc2fc00003800780b */ /* 0x000fe40003f6e000 */
[----:B------:R-:W-:Y:S02]  /*2ec0*/  P2R R58, PR, RZ, 0x2 ;  /* 0x00000002ff3a7803 */ /* 0x000fe40000000000 */
[----:B------:R-:W-:-:S04]  /*2ed0*/  FSETP.GEU.AND P1, PT, |R40|, 1.175494350822287508e-38, PT ;  /* 0x008000002800780b */ /* 0x000fc80003f2e200 */
[----:B------:R-:W-:Y:S02]  /*2ee0*/  P2R R55, PR, RZ, 0x2 ;  /* 0x00000002ff377803 */ /* 0x000fe40000000000 */
[----:B------:R-:W-:-:S03]  /*2ef0*/  FSETP.GEU.AND P1, PT, |R42|, 1.175494350822287508e-38, PT ;  /* 0x008000002a00780b */ /* 0x000fc60003f2e200 */
[----:B------:R-:W-:-:S04]  /*2f00*/  @!P3 FMUL R56, R56, 0.5 ;  /* 0x3f0000003838b820 */ /* 0x000fc80000400000 */
[----:B------:R1:W2:Y:S02]  /*2f10*/  MUFU.EX2 R50, R56 ;  /* 0x0000003800327308 */ /* 0x0002a40000000800 */
[----:B-1----:R-:W-:Y:S02]  /*2f20*/  P2R R56, PR, RZ, 0x2 ;  /* 0x00000002ff387803 */ /* 0x002fe40000000000 */
[----:B------:R-:W-:-:S04]  /*2f30*/  FSETP.GEU.AND P1, PT, |R43|, 1.175494350822287508e-38, PT ;  /* 0x008000002b00780b */ /* 0x000fc80003f2e200 */
[----:B------:R-:W-:Y:S02]  /*2f40*/  P2R R59, PR, RZ, 0x2 ;  /* 0x00000002ff3b7803 */ /* 0x000fe40000000000 */
[----:B------:R-:W-:Y:S01]  /*2f50*/  FSETP.GEU.AND P1, PT, |R44|, 1.175494350822287508e-38, PT ;  /* 0x008000002c00780b */ /* 0x000fe20003f2e200 */
[----:B0-----:R-:W-:-:S03]  /*2f60*/  FADD R49, R60, R49 ;  /* 0x000000313c317221 */ /* 0x001fc60000000000 */
[----:B------:R-:W-:Y:S02]  /*2f70*/  P2R R60, PR, RZ, 0x2 ;  /* 0x00000002ff3c7803 */ /* 0x000fe40000000000 */
[----:B------:R-:W-:-:S04]  /*2f80*/  FSETP.GEU.AND P1, PT, |R45|, 1.175494350822287508e-38, PT ;  /* 0x008000002d00780b */ /* 0x000fc80003f2e200 */
[----:B------:R-:W-:Y:S02]  /*2f90*/  P2R R61, PR, RZ, 0x2 ;  /* 0x00000002ff3d7803 */ /* 0x000fe40000000000 */
[----:B------:R-:W-:-:S04]  /*2fa0*/  FSETP.GEU.AND P1, PT, |R46|, 1.175494350822287508e-38, PT ;  /* 0x008000002e00780b */ /* 0x000fc80003f2e200 */
[----:B------:R-:W-:Y:S02]  /*2fb0*/  P2R R62, PR, RZ, 0x2 ;  /* 0x00000002ff3e7803 */ /* 0x000fe40000000000 */
[----:B------:R-:W-:Y:S01]  /*2fc0*/  FSETP.GEU.AND P1, PT, |R47|, 1.175494350822287508e-38, PT ;  /* 0x008000002f00780b */ /* 0x000fe20003f2e200 */
[----:B--2---:R-:W-:Y:S01]  /*2fd0*/  @!P3 FMUL R50, R50, R50 ;  /* 0x000000323232b220 */ /* 0x004fe20000400000 */
[----:B------:R-:W-:Y:S02]  /*2fe0*/  FSETP.GT.AND P3, PT, |R39|, 8.50705917302346158658e+37, PT ;  /* 0x7e8000002700780b */ /* 0x000fe40003f64200 */
[----:B------:R-:W-:Y:S02]  /*2ff0*/  P2R R63, PR, RZ, 0x2 ;  /* 0x00000002ff3f7803 */ /* 0x000fe40000000000 */
[----:B------:R-:W-:Y:S02]  /*3000*/  ISETP.NE.AND P1, PT, R61, RZ, PT ;  /* 0x000000ff3d00720c */ /* 0x000fe40003f25270 */
[----:B------:R-:W-:-:S02]  /*3010*/  FSETP.GEU.AND P5, PT, |R39|, 1.175494350822287508e-38, PT ;  /* 0x008000002700780b */ /* 0x000fc40003fae200 */
[----:B------:R-:W-:Y:S02]  /*3020*/  P2R R64, PR, RZ, 0x2 ;  /* 0x00000002ff407803 */ /* 0x000fe40000000000 */
[----:B------:R-:W-:-:S04]  /*3030*/  ISETP.NE.AND P1, PT, R60, RZ, PT ;  /* 0x000000ff3c00720c */ /* 0x000fc80003f25270 */
[----:B------:R-:W-:Y:S02]  /*3040*/  P2R R65, PR, RZ, 0x2 ;  /* 0x00000002ff417803 */ /* 0x000fe40000000000 */
[----:B------:R-:W-:Y:S01]  /*3050*/  ISETP.NE.AND P1, PT, R59, RZ, PT ;  /* 0x000000ff3b00720c */ /* 0x000fe20003f25270 */
[----:B------:R-:W-:-:S03]  /*3060*/  @P3 FMUL R39, R39, 0.25 ;  /* 0x3e80000027273820 */ /* 0x000fc60000400000 */
[----:B------:R-:W-:Y:S02]  /*3070*/  P2R R67, PR, RZ, 0x2 ;  /* 0x00000002ff437803 */ /* 0x000fe40000000000 */
[----:B------:R-:W-:Y:S01]  /*3080*/  ISETP.NE.AND P1, PT, R56, RZ, PT ;  /* 0x000000ff3800720c */ /* 0x000fe20003f25270 */
[----:B------:R-:W-:-:S03]  /*3090*/  @!P5 FMUL R39, R39, 16777216 ;  /* 0x4b8000002727d820 */ /* 0x000fc60000400000 */
[----:B------:R-:W-:Y:S02]  /*30a0*/  P2R R66, PR, RZ, 0x2 ;  /* 0x00000002ff427803 */ /* 0x000fe40000000000 */
[----:B------:R-:W-:Y:S02]  /*30b0*/  ISETP.NE.AND P1, PT, R55, RZ, PT ;  /* 0x000000ff3700720c */ /* 0x000fe40003f25270 */
[----:B------:R-:W0:Y:S01]  /*30c0*/  MUFU.RCP R55, R39 ;  /* 0x0000002700377308 */ /* 0x000e220000001000 */
[----:B------:R-:W-:-:S04]  /*30d0*/  @P3 FMUL R28, R28, 0.25 ;  /* 0x3e8000001c1c3820 */ /* 0x000fc80000400000 */
[----:B------:R-:W-:-:S04]  /*30e0*/  @!P5 FMUL R28, R28, 16777216 ;  /* 0x4b8000001c1cd820 */ /* 0x000fc80000400000 */
[----:B0-----:R-:W-:Y:S01]  /*30f0*/  FMUL R55, R55, R28 ;  /* 0x0000001c37377220 */ /* 0x001fe20000400000 */
[----:B------:R-:W-:-:S05]  /*3100*/  FSEL R28, R50, RZ, P0 ;  /* 0x000000ff321c7208 */ /* 0x000fca0000000000 */
[----:B------:R-:W0:Y:S01]  /*3110*/  SHFL.BFLY PT, R59, R28, 0x10, 0x1f ;  /* 0x0e001f001c3b7f89 */ /* 0x000e2200000e0000 */
[----:B------:R-:W-:-:S13]  /*3120*/  FSETP.GT.AND P3, PT, |R40|, 8.50705917302346158658e+37, PT ;  /* 0x7e8000002800780b */ /* 0x000fda0003f64200 */
[----:B------:R-:W-:Y:S01]  /*3130*/  @P3 FMUL R40, R40, 0.25 ;  /* 0x3e80000028283820 */ /* 0x000fe20000400000 */
[----:B0-----:R-:W-:-:S05]  /*3140*/  FADD R59, R28, R59 ;  /* 0x0000003b1c3b7221 */ /* 0x001fca0000000000 */
[----:B------:R-:W0:Y:S01]  /*3150*/  SHFL.BFLY PT, R56, R59, 0x8, 0x1f ;  /* 0x0d001f003b387f89 */ /* 0x000e2200000e0000 */
[----:B------:R-:W-:Y:S01]  /*3160*/  @P3 FMUL R32, R32, 0.25 ;  /* 0x3e80000020203820 */ /* 0x000fe20000400000 */
[----:B------:R-:W-:-:S13]  /*3170*/  FSETP.GT.AND P3, PT, |R42|, 8.50705917302346158658e+37, PT ;  /* 0x7e8000002a00780b */ /* 0x000fda0003f64200 */
[----:B------:R-:W-:Y:S01]  /*3180*/  @P3 FMUL R42, R42, 0.25 ;  /* 0x3e8000002a2a3820 */ /* 0x000fe20000400000 */
[----:B------:R-:W-:Y:S01]  /*3190*/  @P3 FMUL R33, R33, 0.25 ;  /* 0x3e80000021213820 */ /* 0x000fe20000400000 */
[----:B------:R-:W-:Y:S01]  /*31a0*/  FSETP.GT.AND P3, PT, |R43|, 8.50705917302346158658e+37, PT ;  /* 0x7e8000002b00780b */ /* 0x000fe20003f64200 */
[----:B0-----:R-:W-:-:S05]  /*31b0*/  FADD R56, R59, R56 ;  /* 0x000000383b387221 */ /* 0x001fca0000000000 */
[----:B------:R-:W0:Y:S07]  /*31c0*/  SHFL.BFLY PT, R61, R56, 0x4, 0x1f ;  /* 0x0c801f00383d7f89 */ /* 0x000e2e00000e0000 */
[----:B------:R-:W-:Y:S01]  /*31d0*/  @P3 FMUL R43, R43, 0.25 ;  /* 0x3e8000002b2b3820 */ /* 0x000fe20000400000 */
        /* <DEDUP_REMOVED lines=9> */
[----:B------:R-:W-:Y:S01]  /*3270*/  FSETP.GT.AND P3, PT, |R46|, 8.50705917302346158658e+37, PT ;  /* 0x7e8000002e00780b */ /* 0x000fe20003f64200 */
[----:B------:R-:W-:Y:S01]  /*3280*/  @!P1 FMUL R40, R40, 16777216 ;  /* 0x4b80000028289820 */ /* 0x000fe20000400000 */
[----:B------:R-:W-:Y:S01]  /*3290*/  @!P1 FMUL R32, R32, 16777216 ;  /* 0x4b80000020209820 */ /* 0x000fe20000400000 */
[----:B------:R-:W-:-:S10]  /*32a0*/  ISETP.NE.AND P1, PT, R66, RZ, PT ;  /* 0x000000ff4200720c */ /* 0x000fd40003f25270 */
        /* <DEDUP_REMOVED lines=10> */
[----:B------:R-:W-:-:S02]  /*3350*/  ISETP.NE.AND P1, PT, R67, RZ, PT ;  /* 0x000000ff4300720c */ /* 0x000fc40003f25270 */
[----:B------:R-:W-:Y:S02]  /*3360*/  P2R R57, PR, RZ, 0x4 ;  /* 0x00000004ff397803 */ /* 0x000fe40000000000 */
[----:B------:R-:W-:Y:S02]  /*3370*/  FSETP.GEU.AND P2, PT, |R48|, 1.175494350822287508e-38, PT ;  /* 0x008000003000780b */ /* 0x000fe40003f4e200 */
[----:B------:R-:W-:-:S04]  /*3380*/  FSETP.GT.AND P6, PT, |R0|, 8.50705917302346158658e+37, PT ;  /* 0x7e8000000000780b */ /* 0x000fc80003fc4200 */
[----:B------:R-:W-:Y:S01]  /*3390*/  @P3 FMUL R48, R48, 0.25 ;  /* 0x3e80000030303820 */ /* 0x000fe20000400000 */
[----:B------:R-:W-:Y:S01]  /*33a0*/  @P3 FMUL R29, R29, 0.25 ;  /* 0x3e8000001d1d3820 */ /* 0x000fe20000400000 */
[----:B------:R-:W-:Y:S01]  /*33b0*/  FSETP.GT.AND P3, PT, |R49|, 8.50705917302346158658e+37, PT ;  /* 0x7e8000003100780b */ /* 0x000fe20003f64200 */
[----:B------:R-:W-:Y:S01]  /*33c0*/  @!P1 FMUL R43, R43, 16777216 ;  /* 0x4b8000002b2b9820 */ /* 0x000fe20000400000 */
[----:B------:R-:W-:Y:S01]  /*33d0*/  @!P1 FMUL R36, R36, 16777216 ;  /* 0x4b80000024249820 */ /* 0x000fe20000400000 */
[----:B------:R-:W-:Y:S01]  /*33e0*/  ISETP.NE.AND P1, PT, R65, RZ, PT ;  /* 0x000000ff4100720c */ /* 0x000fe20003f25270 */
[----:B0-----:R-:W-:Y:S01]  /*33f0*/  FADD R39, R60, R39 ;  /* 0x000000273c277221 */ /* 0x001fe20000000000 */
[----:B------:R-:W-:-:S04]  /*3400*/  FSETP.GEU.AND P4, PT, |R49|, 1.175494350822287508e-38, PT ;  /* 0x008000003100780b */ /* 0x000fc80003f8e200 */
[----:B------:R-:W-:Y:S01]  /*3410*/  FSETP.GT.AND P5, PT, |R39|, 8.50705917302346158658e+37, PT ;  /* 0x7e8000002700780b */ /* 0x000fe20003fa4200 */
[----:B------:R-:W-:-:S03]  /*3420*/  @P6 FMUL R38, R38, 0.25 ;  /* 0x3e80000026266820 */ /* 0x000fc60000400000 */
[----:B------:R-:W-:Y:S01]  /*3430*/  @P3 FMUL R49, R49, 0.25 ;  /* 0x3e80000031313820 */ /* 0x000fe20000400000 */
[----:B------:R-:W-:Y:S01]  /*3440*/  @P3 FMUL R37, R37, 0.25 ;  /* 0x3e80000025253820 */ /* 0x000fe20000400000 */
[C---:B------:R-:W-:Y:S01]  /*3450*/  FSETP.GEU.AND P3, PT, |R0|.reuse, 1.175494350822287508e-38, PT ;  /* 0x008000000000780b */ /* 0x040fe20003f6e200 */
[----:B------:R-:W-:Y:S01]  /*3460*/  @P6 FMUL R0, R0, 0.25 ;  /* 0x3e80000000006820 */ /* 0x000fe20000400000 */
[C---:B------:R-:W-:Y:S01]  /*3470*/  FSETP.GEU.AND P6, PT, |R39|.reuse, 1.175494350822287508e-38, PT ;  /* 0x008000002700780b */ /* 0x040fe20003fce200 */
[----:B------:R-:W-:Y:S01]  /*3480*/  @!P1 FMUL R44, R44, 16777216 ;  /* 0x4b8000002c2c9820 */ /* 0x000fe20000400000 */
[----:B------:R-:W-:Y:S01]  /*3490*/  @!P1 FMUL R30, R30, 16777216 ;  /* 0x4b8000001e1e9820 */ /* 0x000fe20000400000 */
[----:B------:R-:W-:Y:S02]  /*34a0*/  ISETP.NE.AND P1, PT, R64, RZ, PT ;  /* 0x000000ff4000720c */ /* 0x000fe40003f25270 */
[----:B------:R-:W-:Y:S01]  /*34b0*/  @P5 FMUL R39, R39, 0.25 ;  /* 0x3e80000027275820 */ /* 0x000fe20000400000 */
[----:B------:R-:W-:Y:S01]  /*34c0*/  @P5 FMUL R50, R50, 0.25 ;  /* 0x3e80000032325820 */ /* 0x000fe20000400000 */
[----:B------:R-:W-:-:S06]  /*34d0*/  ISETP.NE.AND P5, PT, R62, RZ, PT ;  /* 0x000000ff3e00720c */ /* 0x000fcc0003fa5270 */
[----:B------:R-:W-:Y:S01]  /*34e0*/  @!P6 FMUL R39, R39, 16777216 ;  /* 0x4b8000002727e820 */ /* 0x000fe20000400000 */
[----:B------:R-:W-:Y:S01]  /*34f0*/  @!P6 FMUL R50, R50, 16777216 ;  /* 0x4b8000003232e820 */ /* 0x000fe20000400000 */
[----:B------:R-:W-:Y:S01]  /*3500*/  ISETP.NE.AND P6, PT, R51, RZ, PT ;  /* 0x000000ff3300720c */ /* 0x000fe20003fc5270 */
[----:B------:R-:W-:Y:S01]  /*3510*/  @!P1 FMUL R45, R45, 16777216 ;  /* 0x4b8000002d2d9820 */ /* 0x000fe20000400000 */
[----:B------:R-:W0:Y:S01]  /*3520*/  MUFU.RCP R51, R40 ;  /* 0x0000002800337308 */ /* 0x000e220000001000 */
[----:B------:R-:W-:Y:S01]  /*3530*/  @!P1 FMUL R31, R31, 16777216 ;  /* 0x4b8000001f1f9820 */ /* 0x000fe20000400000 */
[----:B------:R-:W-:Y:S01]  /*3540*/  ISETP.NE.AND P1, PT, R63, RZ, PT ;  /* 0x000000ff3f00720c */ /* 0x000fe20003f25270 */
[----:B------:R-:W-:Y:S01]  /*3550*/  @!P5 FMUL R46, R46, 16777216 ;  /* 0x4b8000002e2ed820 */ /* 0x000fe20000400000 */
[----:B------:R-:W-:Y:S01]  /*3560*/  @!P2 FMUL R48, R48, 16777216 ;  /* 0x4b8000003030a820 */ /* 0x000fe20000400000 */
[----:B------:R-:W-:Y:S01]  /*3570*/  @!P4 FMUL R49, R49, 16777216 ;  /* 0x4b8000003131c820 */ /* 0x000fe20000400000 */
[----:B------:R-:W-:-:S02]  /*3580*/  @!P4 FMUL R37, R37, 16777216 ;  /* 0x4b8000002525c820 */ /* 0x000fc40000400000 */
[----:B------:R-:W1:Y:S01]  /*3590*/  MUFU.RCP R42, R42 ;  /* 0x0000002a002a7308 */ /* 0x000e620000001000 */
[----:B------:R-:W-:Y:S01]  /*35a0*/  ISETP.NE.AND P4, PT, R53, RZ, PT ;  /* 0x000000ff3500720c */ /* 0x000fe20003f85270 */
[----:B------:R-:W-:Y:S01]  /*35b0*/  @!P3 FMUL R0, R0, 16777216 ;  /* 0x4b8000000000b820 */ /* 0x000fe20000400000 */
[----:B------:R-:W-:-:S04]  /*35c0*/  @!P3 FMUL R38, R38, 16777216 ;  /* 0x4b8000002626b820 */ /* 0x000fc80000400000 */
[----:B------:R-:W-:Y:S01]  /*35d0*/  @!P1 FMUL R47, R47, 16777216 ;  /* 0x4b8000002f2f9820 */ /* 0x000fe20000400000 */
[----:B0-----:R-:W-:Y:S01]  /*35e0*/  FMUL R59, R51, R32 ;  /* 0x00000020333b7220 */ /* 0x001fe20000400000 */
[----:B------:R-:W0:Y:S01]  /*35f0*/  MUFU.RCP R43, R43 ;  /* 0x0000002b002b7308 */ /* 0x000e220000001000 */
[----:B------:R-:W-:Y:S01]  /*3600*/  ISETP.NE.AND P3, PT, R52, RZ, PT ;  /* 0x000000ff3400720c */ /* 0x000fe20003f65270 */
[----:B------:R-:W-:Y:S01]  /*3610*/  @!P5 FMUL R34, R34, 16777216 ;  /* 0x4b8000002222d820 */ /* 0x000fe20000400000 */
[----:B------:R-:W-:-:S05]  /*3620*/  @!P2 FMUL R29, R29, 16777216 ;  /* 0x4b8000001d1da820 */ /* 0x000fca0000400000 */
[----:B------:R-:W2:Y:S01]  /*3630*/  MUFU.RCP R51, R44 ;  /* 0x0000002c00337308 */ /* 0x000ea20000001000 */
[----:B------:R-:W-:Y:S01]  /*3640*/  ISETP.NE.AND P2, PT, R57, RZ, PT ;  /* 0x000000ff3900720c */ /* 0x000fe20003f45270 */
[----:B------:R-:W-:Y:S01]  /*3650*/  @!P1 FMUL R35, R35, 16777216 ;  /* 0x4b80000023239820 */ /* 0x000fe20000400000 */
[----:B------:R-:W-:-:S05]  /*3660*/  ISETP.NE.AND P5, PT, R54, RZ, PT ;  /* 0x000000ff3600720c */ /* 0x000fca0003fa5270 */
[----:B------:R-:W3:Y:S01]  /*3670*/  MUFU.RCP R28, R45 ;  /* 0x0000002d001c7308 */ /* 0x000ee20000001000 */
[----:B------:R-:W-:-:S07]  /*3680*/  ISETP.NE.AND P1, PT, R58, RZ, PT ;  /* 0x000000ff3a00720c */ /* 0x000fce0003f25270 */
[----:B------:R-:W4:Y:S08]  /*3690*/  MUFU.RCP R53, R46 ;  /* 0x0000002e00357308 */ /* 0x000f300000001000 */
[----:B------:R-:W5:Y:S08]  /*36a0*/  MUFU.RCP R32, R47 ;  /* 0x0000002f00207308 */ /* 0x000f700000001000 */
[----:B------:R-:W0:Y:S08]  /*36b0*/  MUFU.RCP R48, R48 ;  /* 0x0000003000307308 */ /* 0x000e300000001000 */
[----:B------:R-:W5:Y:S01]  /*36c0*/  MUFU.RCP R52, R49 ;  /* 0x0000003100347308 */ /* 0x000f620000001000 */
[----:B-1----:R-:W-:-:S07]  /*36d0*/  FMUL R33, R42, R33 ;  /* 0x000000212a217220 */ /* 0x002fce0000400000 */
[----:B------:R-:W1:Y:S01]  /*36e0*/  MUFU.RCP R57, R0 ;  /* 0x0000000000397308 */ /* 0x000e620000001000 */
[----:B0-----:R-:W-:Y:S01]  /*36f0*/  FMUL R61, R43, R36 ;  /* 0x000000242b3d7220 */ /* 0x001fe20000400000 */
[----:B--2---:R-:W-:Y:S01]  /*3700*/  FMUL R51, R51, R30 ;  /* 0x0000001e33337220 */ /* 0x004fe20000400000 */
[----:B------:R0:W-:Y:S01]  /*3710*/  @P6 STG.E desc[UR6][R2.64], R41 ;  /* 0x0000002902006986 */ /* 0x0001e2000c101906 */
[----:B---3--:R-:W-:Y:S01]  /*3720*/  FMUL R31, R28, R31 ;  /* 0x0000001f1c1f7220 */ /* 0x008fe20000400000 */
[----:B----4-:R-:W-:-:S03]  /*3730*/  FMUL R53, R53, R34 ;  /* 0x0000002235357220 */ /* 0x010fc60000400000 */
[----:B------:R-:W2:Y:S01]  /*3740*/  MUFU.RCP R39, R39 ;  /* 0x0000002700277308 */ /* 0x000ea20000001000 */
[----:B------:R0:W-:Y:S01]  /*3750*/  @P3 STG.E desc[UR6][R4.64], R55 ;  /* 0x0000003704003986 */ /* 0x0001e2000c101906 */
[----:B-----5:R-:W-:Y:S01]  /*3760*/  FMUL R35, R32, R35 ;  /* 0x0000002320237220 */ /* 0x020fe20000400000 */
[----:B------:R-:W-:Y:S02]  /*3770*/  FMUL R29, R48, R29 ;  /* 0x0000001d301d7220 */ /* 0x000fe40000400000 */
[----:B------:R0:W-:Y:S01]  /*3780*/  @P4 STG.E desc[UR6][R6.64], R59 ;  /* 0x0000003b06004986 */ /* 0x0001e2000c101906 */
[----:B------:R-:W-:-:S03]  /*3790*/  FMUL R37, R52, R37 ;  /* 0x0000002534257220 */ /* 0x000fc60000400000 */
[----:B------:R0:W-:Y:S01]  /*37a0*/  @P5 STG.E desc[UR6][R8.64], R33 ;  /* 0x0000002108005986 */ /* 0x0001e2000c101906 */
[----:B-1----:R-:W-:-:S03]  /*37b0*/  FMUL R57, R57, R38 ;  /* 0x0000002639397220 */ /* 0x002fc60000400000 */
[----:B------:R0:W-:Y:S04]  /*37c0*/  @P2 STG.E desc[UR6][R10.64], R61 ;  /* 0x0000003d0a002986 */ /* 0x0001e8000c101906 */
[----:B------:R0:W-:Y:S04]  /*37d0*/  @P1 STG.E desc[UR6][R12.64], R51 ;  /* 0x000000330c001986 */ /* 0x0001e8000c101906 */
[----:B------:R0:W-:Y:S04]  /*37e0*/  @P0 STG.E desc[UR6][R14.64], R31 ;  /* 0x0000001f0e000986 */ /* 0x0001e8000c101906 */
[----:B------:R0:W-:Y:S04]  /*37f0*/  @P0 STG.E desc[UR6][R16.64], R53 ;  /* 0x0000003510000986 */ /* 0x0001e8000c101906 */
[----:B------:R0:W-:Y:S04]  /*3800*/  @P0 STG.E desc[UR6][R18.64], R35 ;  /* 0x0000002312000986 */ /* 0x0001e8000c101906 */
[----:B------:R0:W-:Y:S04]  /*3810*/  @P0 STG.E desc[UR6][R20.64], R29 ;  /* 0x0000001d14000986 */ /* 0x0001e8000c101906 */
[----:B------:R0:W-:Y:S01]  /*3820*/  @P0 STG.E desc[UR6][R22.64], R37 ;  /* 0x0000002516000986 */ /* 0x0001e2000c101906 */
[----:B--2---:R-:W-:-:S03]  /*3830*/  FMUL R43, R39, R50 ;  /* 0x00000032272b7220 */ /* 0x004fc60000400000 */
[----:B------:R0:W-:Y:S02]  /*3840*/  @P0 STG.E desc[UR6][R24.64], R57 ;  /* 0x0000003918000986 */ /* 0x0001e4000c101906 */
[----:B0-----:R-:W-:Y:S05]  /*3850*/  @!P0 EXIT ;  /* 0x000000000000894d */ /* 0x001fea0003800000 */
[----:B------:R-:W-:Y:S01]  /*3860*/  STG.E desc[UR6][R26.64], R43 ;  /* 0x0000002b1a007986 */ /* 0x000fe2000c101906 */
[----:B------:R-:W-:Y:S05]  /*3870*/  EXIT ;  /* 0x000000000000794d */ /* 0x000fea0003800000 */
.L_x_0:
[----:B------:R-:W-:-:S00]  /*3880*/  BRA `(.L_x_0) ;  /* 0xfffffffc00fc7947 */ /* 0x000fc0000383ffff */
[----:B------:R-:W-:-:S00]  /*3890*/  NOP ;  /* 0x0000000000007918 */ /* 0x000fc00000000000 */
        /* <DEDUP_REMOVED lines=14> */
.L_x_1:


//--------------------- .nv.constant0.triton_per_fused__softmax_4 --------------------------
	.section	.nv.constant0.triton_per_fused__softmax_4,"a",@progbits
	.sectionflags	@""
	.align	4
.nv.constant0.triton_per_fused__softmax_4:
	.zero		544
